//
// Generated by NVIDIA NVVM Compiler
//
// Compiler Build ID: CL-36424714
// Cuda compilation tools, release 13.0, V13.0.88
// Based on NVVM 20.0.0
//

.version 9.0
.target sm_100
.address_size 64

	// .globl	_Z5threePiiiiii

.visible .entry _Z5threePiiiiii(
	.param .u64 .ptr .align 1 _Z5threePiiiiii_param_0,
	.param .u32 _Z5threePiiiiii_param_1,
	.param .u32 _Z5threePiiiiii_param_2,
	.param .u32 _Z5threePiiiiii_param_3,
	.param .u32 _Z5threePiiiiii_param_4,
	.param .u32 _Z5threePiiiiii_param_5
)
{
	.reg .pred 	%p<400>;
	.reg .b32 	%r<2903>;
	.reg .b64 	%rd<1347>;

	ld.param.u64 	%rd98, [_Z5threePiiiiii_param_0];
	ld.param.u32 	%r497, [_Z5threePiiiiii_param_1];
	ld.param.u32 	%r498, [_Z5threePiiiiii_param_2];
	ld.param.u32 	%r501, [_Z5threePiiiiii_param_4];
	ld.param.u32 	%r499, [_Z5threePiiiiii_param_5];
	cvta.to.global.u64 	%rd1, %rd98;
	mov.u32 	%r502, %tid.x;
	rem.s32 	%r500, %r502, %r501;
	setp.gt.s32 	%p1, %r500, 15;
	@%p1 bra 	$L__BB0_152;
	setp.gt.s32 	%p25, %r500, 7;
	@%p25 bra 	$L__BB0_77;
	setp.gt.s32 	%p37, %r500, 3;
	@%p37 bra 	$L__BB0_40;
	setp.gt.s32 	%p43, %r500, 1;
	@%p43 bra 	$L__BB0_22;
	setp.eq.s32 	%p46, %r500, 0;
	@%p46 bra 	$L__BB0_543;
	setp.eq.s32 	%p47, %r500, 1;
	@%p47 bra 	$L__BB0_6;
	bra.uni 	$L__BB0_559;
$L__BB0_6:
	min.s32 	%r2603, %r498, %r499;
	setp.lt.s32 	%p378, %r2603, 1;
	@%p378 bra 	$L__BB0_559;
	and.b32  	%r463, %r499, 15;
	add.s32 	%r464, %r463, -1;
	and.b32  	%r465, %r499, 7;
	add.s32 	%r466, %r465, -1;
	and.b32  	%r467, %r499, 2147483632;
	and.b32  	%r468, %r499, 3;
	mov.b32 	%r2892, 0;
	cvt.s64.s32 	%rd1305, %r497;
$L__BB0_8:
	setp.lt.u32 	%p379, %r499, 16;
	mul.wide.u32 	%rd1269, %r2892, 4;
	add.s64 	%rd92, %rd1, %rd1269;
	mov.b32 	%r2895, 0;
	@%p379 bra 	$L__BB0_11;
	mov.b32 	%r2893, 0;
$L__BB0_10:
	.pragma "nounroll";
	mul.lo.s32 	%r2607, %r2893, %r497;
	cvt.s64.s32 	%rd1270, %r2607;
	add.s64 	%rd1271, %rd92, %rd1270;
	ld.global.u32 	%r2608, [%rd1271];
	mul.lo.s32 	%r2609, %r2608, %r2608;
	st.global.u32 	[%rd1271], %r2609;
	add.s64 	%rd1273, %rd1271, %rd1305;
	ld.global.u32 	%r2610, [%rd1273];
	mul.lo.s32 	%r2611, %r2610, %r2610;
	st.global.u32 	[%rd1273], %r2611;
	add.s64 	%rd1274, %rd1273, %rd1305;
	ld.global.u32 	%r2612, [%rd1274];
	mul.lo.s32 	%r2613, %r2612, %r2612;
	st.global.u32 	[%rd1274], %r2613;
	add.s64 	%rd1275, %rd1274, %rd1305;
	ld.global.u32 	%r2614, [%rd1275];
	mul.lo.s32 	%r2615, %r2614, %r2614;
	st.global.u32 	[%rd1275], %r2615;
	add.s64 	%rd1276, %rd1275, %rd1305;
	ld.global.u32 	%r2616, [%rd1276];
	mul.lo.s32 	%r2617, %r2616, %r2616;
	st.global.u32 	[%rd1276], %r2617;
	add.s64 	%rd1277, %rd1276, %rd1305;
	ld.global.u32 	%r2618, [%rd1277];
	mul.lo.s32 	%r2619, %r2618, %r2618;
	st.global.u32 	[%rd1277], %r2619;
	add.s64 	%rd1278, %rd1277, %rd1305;
	ld.global.u32 	%r2620, [%rd1278];
	mul.lo.s32 	%r2621, %r2620, %r2620;
	st.global.u32 	[%rd1278], %r2621;
	add.s64 	%rd1279, %rd1278, %rd1305;
	ld.global.u32 	%r2622, [%rd1279];
	mul.lo.s32 	%r2623, %r2622, %r2622;
	st.global.u32 	[%rd1279], %r2623;
	add.s64 	%rd1280, %rd1279, %rd1305;
	ld.global.u32 	%r2624, [%rd1280];
	mul.lo.s32 	%r2625, %r2624, %r2624;
	st.global.u32 	[%rd1280], %r2625;
	add.s64 	%rd1281, %rd1280, %rd1305;
	ld.global.u32 	%r2626, [%rd1281];
	mul.lo.s32 	%r2627, %r2626, %r2626;
	st.global.u32 	[%rd1281], %r2627;
	add.s64 	%rd1282, %rd1281, %rd1305;
	ld.global.u32 	%r2628, [%rd1282];
	mul.lo.s32 	%r2629, %r2628, %r2628;
	st.global.u32 	[%rd1282], %r2629;
	add.s64 	%rd1283, %rd1282, %rd1305;
	ld.global.u32 	%r2630, [%rd1283];
	mul.lo.s32 	%r2631, %r2630, %r2630;
	st.global.u32 	[%rd1283], %r2631;
	add.s64 	%rd1284, %rd1283, %rd1305;
	ld.global.u32 	%r2632, [%rd1284];
	mul.lo.s32 	%r2633, %r2632, %r2632;
	st.global.u32 	[%rd1284], %r2633;
	add.s64 	%rd1285, %rd1284, %rd1305;
	ld.global.u32 	%r2634, [%rd1285];
	mul.lo.s32 	%r2635, %r2634, %r2634;
	st.global.u32 	[%rd1285], %r2635;
	add.s64 	%rd1286, %rd1285, %rd1305;
	ld.global.u32 	%r2636, [%rd1286];
	mul.lo.s32 	%r2637, %r2636, %r2636;
	st.global.u32 	[%rd1286], %r2637;
	add.s64 	%rd1287, %rd1286, %rd1305;
	ld.global.u32 	%r2638, [%rd1287];
	mul.lo.s32 	%r2639, %r2638, %r2638;
	st.global.u32 	[%rd1287], %r2639;
	add.s32 	%r2893, %r2893, 16;
	setp.ne.s32 	%p380, %r2893, %r467;
	mov.u32 	%r2895, %r467;
	@%p380 bra 	$L__BB0_10;
$L__BB0_11:
	setp.eq.s32 	%p381, %r463, 0;
	@%p381 bra 	$L__BB0_21;
	setp.lt.u32 	%p382, %r464, 7;
	@%p382 bra 	$L__BB0_14;
	mul.lo.s32 	%r2640, %r2895, %r497;
	cvt.s64.s32 	%rd1288, %r2640;
	add.s64 	%rd1289, %rd92, %rd1288;
	ld.global.u32 	%r2641, [%rd1289];
	mul.lo.s32 	%r2642, %r2641, %r2641;
	st.global.u32 	[%rd1289], %r2642;
	add.s64 	%rd1291, %rd1289, %rd1305;
	ld.global.u32 	%r2643, [%rd1291];
	mul.lo.s32 	%r2644, %r2643, %r2643;
	st.global.u32 	[%rd1291], %r2644;
	add.s64 	%rd1292, %rd1291, %rd1305;
	ld.global.u32 	%r2645, [%rd1292];
	mul.lo.s32 	%r2646, %r2645, %r2645;
	st.global.u32 	[%rd1292], %r2646;
	add.s64 	%rd1293, %rd1292, %rd1305;
	ld.global.u32 	%r2647, [%rd1293];
	mul.lo.s32 	%r2648, %r2647, %r2647;
	st.global.u32 	[%rd1293], %r2648;
	add.s64 	%rd1294, %rd1293, %rd1305;
	ld.global.u32 	%r2649, [%rd1294];
	mul.lo.s32 	%r2650, %r2649, %r2649;
	st.global.u32 	[%rd1294], %r2650;
	add.s64 	%rd1295, %rd1294, %rd1305;
	ld.global.u32 	%r2651, [%rd1295];
	mul.lo.s32 	%r2652, %r2651, %r2651;
	st.global.u32 	[%rd1295], %r2652;
	add.s64 	%rd1296, %rd1295, %rd1305;
	ld.global.u32 	%r2653, [%rd1296];
	mul.lo.s32 	%r2654, %r2653, %r2653;
	st.global.u32 	[%rd1296], %r2654;
	add.s64 	%rd1297, %rd1296, %rd1305;
	ld.global.u32 	%r2655, [%rd1297];
	mul.lo.s32 	%r2656, %r2655, %r2655;
	st.global.u32 	[%rd1297], %r2656;
	add.s32 	%r2895, %r2895, 8;
$L__BB0_14:
	setp.eq.s32 	%p383, %r465, 0;
	@%p383 bra 	$L__BB0_21;
	setp.lt.u32 	%p384, %r466, 3;
	@%p384 bra 	$L__BB0_17;
	mul.lo.s32 	%r2657, %r2895, %r497;
	cvt.s64.s32 	%rd1298, %r2657;
	add.s64 	%rd1299, %rd92, %rd1298;
	ld.global.u32 	%r2658, [%rd1299];
	mul.lo.s32 	%r2659, %r2658, %r2658;
	st.global.u32 	[%rd1299], %r2659;
	add.s64 	%rd1301, %rd1299, %rd1305;
	ld.global.u32 	%r2660, [%rd1301];
	mul.lo.s32 	%r2661, %r2660, %r2660;
	st.global.u32 	[%rd1301], %r2661;
	add.s64 	%rd1302, %rd1301, %rd1305;
	ld.global.u32 	%r2662, [%rd1302];
	mul.lo.s32 	%r2663, %r2662, %r2662;
	st.global.u32 	[%rd1302], %r2663;
	add.s64 	%rd1303, %rd1302, %rd1305;
	ld.global.u32 	%r2664, [%rd1303];
	mul.lo.s32 	%r2665, %r2664, %r2664;
	st.global.u32 	[%rd1303], %r2665;
	add.s32 	%r2895, %r2895, 4;
$L__BB0_17:
	setp.eq.s32 	%p385, %r468, 0;
	@%p385 bra 	$L__BB0_21;
	setp.eq.s32 	%p386, %r468, 1;
	mul.lo.s32 	%r2666, %r2895, %r497;
	cvt.s64.s32 	%rd1304, %r2666;
	add.s64 	%rd93, %rd92, %rd1304;
	ld.global.u32 	%r2667, [%rd93];
	mul.lo.s32 	%r2668, %r2667, %r2667;
	st.global.u32 	[%rd93], %r2668;
	@%p386 bra 	$L__BB0_21;
	setp.eq.s32 	%p387, %r468, 2;
	add.s64 	%rd94, %rd93, %rd1305;
	ld.global.u32 	%r2669, [%rd94];
	mul.lo.s32 	%r2670, %r2669, %r2669;
	st.global.u32 	[%rd94], %r2670;
	@%p387 bra 	$L__BB0_21;
	add.s64 	%rd1307, %rd94, %rd1305;
	ld.global.u32 	%r2671, [%rd1307];
	mul.lo.s32 	%r2672, %r2671, %r2671;
	st.global.u32 	[%rd1307], %r2672;
$L__BB0_21:
	add.s32 	%r2892, %r2892, 1;
	setp.eq.s32 	%p388, %r2892, %r498;
	@%p388 bra 	$L__BB0_559;
	bra.uni 	$L__BB0_8;
$L__BB0_22:
	setp.eq.s32 	%p44, %r500, 2;
	@%p44 bra 	$L__BB0_527;
	setp.eq.s32 	%p45, %r500, 3;
	@%p45 bra 	$L__BB0_24;
	bra.uni 	$L__BB0_559;
$L__BB0_24:
	min.s32 	%r2463, %r498, %r499;
	setp.lt.s32 	%p356, %r2463, 1;
	@%p356 bra 	$L__BB0_559;
	and.b32  	%r433, %r499, 15;
	add.s32 	%r434, %r433, -1;
	and.b32  	%r435, %r499, 7;
	add.s32 	%r436, %r435, -1;
	and.b32  	%r437, %r499, 2147483632;
	and.b32  	%r438, %r499, 3;
	mov.b32 	%r2882, 0;
	cvt.s64.s32 	%rd1227, %r497;
$L__BB0_26:
	setp.lt.u32 	%p357, %r499, 16;
	mul.wide.u32 	%rd1191, %r2882, 4;
	add.s64 	%rd86, %rd1, %rd1191;
	mov.b32 	%r2885, 0;
	@%p357 bra 	$L__BB0_29;
	mov.b32 	%r2883, 0;
$L__BB0_28:
	.pragma "nounroll";
	mul.lo.s32 	%r2467, %r2883, %r497;
	cvt.s64.s32 	%rd1192, %r2467;
	add.s64 	%rd1193, %rd86, %rd1192;
	ld.global.u32 	%r2468, [%rd1193];
	mul.lo.s32 	%r2469, %r2468, %r2468;
	st.global.u32 	[%rd1193], %r2469;
	add.s64 	%rd1195, %rd1193, %rd1227;
	ld.global.u32 	%r2470, [%rd1195];
	mul.lo.s32 	%r2471, %r2470, %r2470;
	st.global.u32 	[%rd1195], %r2471;
	add.s64 	%rd1196, %rd1195, %rd1227;
	ld.global.u32 	%r2472, [%rd1196];
	mul.lo.s32 	%r2473, %r2472, %r2472;
	st.global.u32 	[%rd1196], %r2473;
	add.s64 	%rd1197, %rd1196, %rd1227;
	ld.global.u32 	%r2474, [%rd1197];
	mul.lo.s32 	%r2475, %r2474, %r2474;
	st.global.u32 	[%rd1197], %r2475;
	add.s64 	%rd1198, %rd1197, %rd1227;
	ld.global.u32 	%r2476, [%rd1198];
	mul.lo.s32 	%r2477, %r2476, %r2476;
	st.global.u32 	[%rd1198], %r2477;
	add.s64 	%rd1199, %rd1198, %rd1227;
	ld.global.u32 	%r2478, [%rd1199];
	mul.lo.s32 	%r2479, %r2478, %r2478;
	st.global.u32 	[%rd1199], %r2479;
	add.s64 	%rd1200, %rd1199, %rd1227;
	ld.global.u32 	%r2480, [%rd1200];
	mul.lo.s32 	%r2481, %r2480, %r2480;
	st.global.u32 	[%rd1200], %r2481;
	add.s64 	%rd1201, %rd1200, %rd1227;
	ld.global.u32 	%r2482, [%rd1201];
	mul.lo.s32 	%r2483, %r2482, %r2482;
	st.global.u32 	[%rd1201], %r2483;
	add.s64 	%rd1202, %rd1201, %rd1227;
	ld.global.u32 	%r2484, [%rd1202];
	mul.lo.s32 	%r2485, %r2484, %r2484;
	st.global.u32 	[%rd1202], %r2485;
	add.s64 	%rd1203, %rd1202, %rd1227;
	ld.global.u32 	%r2486, [%rd1203];
	mul.lo.s32 	%r2487, %r2486, %r2486;
	st.global.u32 	[%rd1203], %r2487;
	add.s64 	%rd1204, %rd1203, %rd1227;
	ld.global.u32 	%r2488, [%rd1204];
	mul.lo.s32 	%r2489, %r2488, %r2488;
	st.global.u32 	[%rd1204], %r2489;
	add.s64 	%rd1205, %rd1204, %rd1227;
	ld.global.u32 	%r2490, [%rd1205];
	mul.lo.s32 	%r2491, %r2490, %r2490;
	st.global.u32 	[%rd1205], %r2491;
	add.s64 	%rd1206, %rd1205, %rd1227;
	ld.global.u32 	%r2492, [%rd1206];
	mul.lo.s32 	%r2493, %r2492, %r2492;
	st.global.u32 	[%rd1206], %r2493;
	add.s64 	%rd1207, %rd1206, %rd1227;
	ld.global.u32 	%r2494, [%rd1207];
	mul.lo.s32 	%r2495, %r2494, %r2494;
	st.global.u32 	[%rd1207], %r2495;
	add.s64 	%rd1208, %rd1207, %rd1227;
	ld.global.u32 	%r2496, [%rd1208];
	mul.lo.s32 	%r2497, %r2496, %r2496;
	st.global.u32 	[%rd1208], %r2497;
	add.s64 	%rd1209, %rd1208, %rd1227;
	ld.global.u32 	%r2498, [%rd1209];
	mul.lo.s32 	%r2499, %r2498, %r2498;
	st.global.u32 	[%rd1209], %r2499;
	add.s32 	%r2883, %r2883, 16;
	setp.ne.s32 	%p358, %r2883, %r437;
	mov.u32 	%r2885, %r437;
	@%p358 bra 	$L__BB0_28;
$L__BB0_29:
	setp.eq.s32 	%p359, %r433, 0;
	@%p359 bra 	$L__BB0_39;
	setp.lt.u32 	%p360, %r434, 7;
	@%p360 bra 	$L__BB0_32;
	mul.lo.s32 	%r2500, %r2885, %r497;
	cvt.s64.s32 	%rd1210, %r2500;
	add.s64 	%rd1211, %rd86, %rd1210;
	ld.global.u32 	%r2501, [%rd1211];
	mul.lo.s32 	%r2502, %r2501, %r2501;
	st.global.u32 	[%rd1211], %r2502;
	add.s64 	%rd1213, %rd1211, %rd1227;
	ld.global.u32 	%r2503, [%rd1213];
	mul.lo.s32 	%r2504, %r2503, %r2503;
	st.global.u32 	[%rd1213], %r2504;
	add.s64 	%rd1214, %rd1213, %rd1227;
	ld.global.u32 	%r2505, [%rd1214];
	mul.lo.s32 	%r2506, %r2505, %r2505;
	st.global.u32 	[%rd1214], %r2506;
	add.s64 	%rd1215, %rd1214, %rd1227;
	ld.global.u32 	%r2507, [%rd1215];
	mul.lo.s32 	%r2508, %r2507, %r2507;
	st.global.u32 	[%rd1215], %r2508;
	add.s64 	%rd1216, %rd1215, %rd1227;
	ld.global.u32 	%r2509, [%rd1216];
	mul.lo.s32 	%r2510, %r2509, %r2509;
	st.global.u32 	[%rd1216], %r2510;
	add.s64 	%rd1217, %rd1216, %rd1227;
	ld.global.u32 	%r2511, [%rd1217];
	mul.lo.s32 	%r2512, %r2511, %r2511;
	st.global.u32 	[%rd1217], %r2512;
	add.s64 	%rd1218, %rd1217, %rd1227;
	ld.global.u32 	%r2513, [%rd1218];
	mul.lo.s32 	%r2514, %r2513, %r2513;
	st.global.u32 	[%rd1218], %r2514;
	add.s64 	%rd1219, %rd1218, %rd1227;
	ld.global.u32 	%r2515, [%rd1219];
	mul.lo.s32 	%r2516, %r2515, %r2515;
	st.global.u32 	[%rd1219], %r2516;
	add.s32 	%r2885, %r2885, 8;
$L__BB0_32:
	setp.eq.s32 	%p361, %r435, 0;
	@%p361 bra 	$L__BB0_39;
	setp.lt.u32 	%p362, %r436, 3;
	@%p362 bra 	$L__BB0_35;
	mul.lo.s32 	%r2517, %r2885, %r497;
	cvt.s64.s32 	%rd1220, %r2517;
	add.s64 	%rd1221, %rd86, %rd1220;
	ld.global.u32 	%r2518, [%rd1221];
	mul.lo.s32 	%r2519, %r2518, %r2518;
	st.global.u32 	[%rd1221], %r2519;
	add.s64 	%rd1223, %rd1221, %rd1227;
	ld.global.u32 	%r2520, [%rd1223];
	mul.lo.s32 	%r2521, %r2520, %r2520;
	st.global.u32 	[%rd1223], %r2521;
	add.s64 	%rd1224, %rd1223, %rd1227;
	ld.global.u32 	%r2522, [%rd1224];
	mul.lo.s32 	%r2523, %r2522, %r2522;
	st.global.u32 	[%rd1224], %r2523;
	add.s64 	%rd1225, %rd1224, %rd1227;
	ld.global.u32 	%r2524, [%rd1225];
	mul.lo.s32 	%r2525, %r2524, %r2524;
	st.global.u32 	[%rd1225], %r2525;
	add.s32 	%r2885, %r2885, 4;
$L__BB0_35:
	setp.eq.s32 	%p363, %r438, 0;
	@%p363 bra 	$L__BB0_39;
	setp.eq.s32 	%p364, %r438, 1;
	mul.lo.s32 	%r2526, %r2885, %r497;
	cvt.s64.s32 	%rd1226, %r2526;
	add.s64 	%rd87, %rd86, %rd1226;
	ld.global.u32 	%r2527, [%rd87];
	mul.lo.s32 	%r2528, %r2527, %r2527;
	st.global.u32 	[%rd87], %r2528;
	@%p364 bra 	$L__BB0_39;
	setp.eq.s32 	%p365, %r438, 2;
	add.s64 	%rd88, %rd87, %rd1227;
	ld.global.u32 	%r2529, [%rd88];
	mul.lo.s32 	%r2530, %r2529, %r2529;
	st.global.u32 	[%rd88], %r2530;
	@%p365 bra 	$L__BB0_39;
	add.s64 	%rd1229, %rd88, %rd1227;
	ld.global.u32 	%r2531, [%rd1229];
	mul.lo.s32 	%r2532, %r2531, %r2531;
	st.global.u32 	[%rd1229], %r2532;
$L__BB0_39:
	add.s32 	%r2882, %r2882, 1;
	setp.eq.s32 	%p366, %r2882, %r498;
	@%p366 bra 	$L__BB0_559;
	bra.uni 	$L__BB0_26;
$L__BB0_40:
	setp.gt.s32 	%p38, %r500, 5;
	@%p38 bra 	$L__BB0_59;
	setp.eq.s32 	%p41, %r500, 4;
	@%p41 bra 	$L__BB0_511;
	setp.eq.s32 	%p42, %r500, 5;
	@%p42 bra 	$L__BB0_43;
	bra.uni 	$L__BB0_559;
$L__BB0_43:
	min.s32 	%r2323, %r498, %r499;
	setp.lt.s32 	%p334, %r2323, 1;
	@%p334 bra 	$L__BB0_559;
	and.b32  	%r403, %r499, 15;
	add.s32 	%r404, %r403, -1;
	and.b32  	%r405, %r499, 7;
	add.s32 	%r406, %r405, -1;
	and.b32  	%r407, %r499, 2147483632;
	and.b32  	%r408, %r499, 3;
	mov.b32 	%r2872, 0;
	cvt.s64.s32 	%rd1149, %r497;
$L__BB0_45:
	setp.lt.u32 	%p335, %r499, 16;
	mul.wide.u32 	%rd1113, %r2872, 4;
	add.s64 	%rd80, %rd1, %rd1113;
	mov.b32 	%r2875, 0;
	@%p335 bra 	$L__BB0_48;
	mov.b32 	%r2873, 0;
$L__BB0_47:
	.pragma "nounroll";
	mul.lo.s32 	%r2327, %r2873, %r497;
	cvt.s64.s32 	%rd1114, %r2327;
	add.s64 	%rd1115, %rd80, %rd1114;
	ld.global.u32 	%r2328, [%rd1115];
	mul.lo.s32 	%r2329, %r2328, %r2328;
	st.global.u32 	[%rd1115], %r2329;
	add.s64 	%rd1117, %rd1115, %rd1149;
	ld.global.u32 	%r2330, [%rd1117];
	mul.lo.s32 	%r2331, %r2330, %r2330;
	st.global.u32 	[%rd1117], %r2331;
	add.s64 	%rd1118, %rd1117, %rd1149;
	ld.global.u32 	%r2332, [%rd1118];
	mul.lo.s32 	%r2333, %r2332, %r2332;
	st.global.u32 	[%rd1118], %r2333;
	add.s64 	%rd1119, %rd1118, %rd1149;
	ld.global.u32 	%r2334, [%rd1119];
	mul.lo.s32 	%r2335, %r2334, %r2334;
	st.global.u32 	[%rd1119], %r2335;
	add.s64 	%rd1120, %rd1119, %rd1149;
	ld.global.u32 	%r2336, [%rd1120];
	mul.lo.s32 	%r2337, %r2336, %r2336;
	st.global.u32 	[%rd1120], %r2337;
	add.s64 	%rd1121, %rd1120, %rd1149;
	ld.global.u32 	%r2338, [%rd1121];
	mul.lo.s32 	%r2339, %r2338, %r2338;
	st.global.u32 	[%rd1121], %r2339;
	add.s64 	%rd1122, %rd1121, %rd1149;
	ld.global.u32 	%r2340, [%rd1122];
	mul.lo.s32 	%r2341, %r2340, %r2340;
	st.global.u32 	[%rd1122], %r2341;
	add.s64 	%rd1123, %rd1122, %rd1149;
	ld.global.u32 	%r2342, [%rd1123];
	mul.lo.s32 	%r2343, %r2342, %r2342;
	st.global.u32 	[%rd1123], %r2343;
	add.s64 	%rd1124, %rd1123, %rd1149;
	ld.global.u32 	%r2344, [%rd1124];
	mul.lo.s32 	%r2345, %r2344, %r2344;
	st.global.u32 	[%rd1124], %r2345;
	add.s64 	%rd1125, %rd1124, %rd1149;
	ld.global.u32 	%r2346, [%rd1125];
	mul.lo.s32 	%r2347, %r2346, %r2346;
	st.global.u32 	[%rd1125], %r2347;
	add.s64 	%rd1126, %rd1125, %rd1149;
	ld.global.u32 	%r2348, [%rd1126];
	mul.lo.s32 	%r2349, %r2348, %r2348;
	st.global.u32 	[%rd1126], %r2349;
	add.s64 	%rd1127, %rd1126, %rd1149;
	ld.global.u32 	%r2350, [%rd1127];
	mul.lo.s32 	%r2351, %r2350, %r2350;
	st.global.u32 	[%rd1127], %r2351;
	add.s64 	%rd1128, %rd1127, %rd1149;
	ld.global.u32 	%r2352, [%rd1128];
	mul.lo.s32 	%r2353, %r2352, %r2352;
	st.global.u32 	[%rd1128], %r2353;
	add.s64 	%rd1129, %rd1128, %rd1149;
	ld.global.u32 	%r2354, [%rd1129];
	mul.lo.s32 	%r2355, %r2354, %r2354;
	st.global.u32 	[%rd1129], %r2355;
	add.s64 	%rd1130, %rd1129, %rd1149;
	ld.global.u32 	%r2356, [%rd1130];
	mul.lo.s32 	%r2357, %r2356, %r2356;
	st.global.u32 	[%rd1130], %r2357;
	add.s64 	%rd1131, %rd1130, %rd1149;
	ld.global.u32 	%r2358, [%rd1131];
	mul.lo.s32 	%r2359, %r2358, %r2358;
	st.global.u32 	[%rd1131], %r2359;
	add.s32 	%r2873, %r2873, 16;
	setp.ne.s32 	%p336, %r2873, %r407;
	mov.u32 	%r2875, %r407;
	@%p336 bra 	$L__BB0_47;
$L__BB0_48:
	setp.eq.s32 	%p337, %r403, 0;
	@%p337 bra 	$L__BB0_58;
	setp.lt.u32 	%p338, %r404, 7;
	@%p338 bra 	$L__BB0_51;
	mul.lo.s32 	%r2360, %r2875, %r497;
	cvt.s64.s32 	%rd1132, %r2360;
	add.s64 	%rd1133, %rd80, %rd1132;
	ld.global.u32 	%r2361, [%rd1133];
	mul.lo.s32 	%r2362, %r2361, %r2361;
	st.global.u32 	[%rd1133], %r2362;
	add.s64 	%rd1135, %rd1133, %rd1149;
	ld.global.u32 	%r2363, [%rd1135];
	mul.lo.s32 	%r2364, %r2363, %r2363;
	st.global.u32 	[%rd1135], %r2364;
	add.s64 	%rd1136, %rd1135, %rd1149;
	ld.global.u32 	%r2365, [%rd1136];
	mul.lo.s32 	%r2366, %r2365, %r2365;
	st.global.u32 	[%rd1136], %r2366;
	add.s64 	%rd1137, %rd1136, %rd1149;
	ld.global.u32 	%r2367, [%rd1137];
	mul.lo.s32 	%r2368, %r2367, %r2367;
	st.global.u32 	[%rd1137], %r2368;
	add.s64 	%rd1138, %rd1137, %rd1149;
	ld.global.u32 	%r2369, [%rd1138];
	mul.lo.s32 	%r2370, %r2369, %r2369;
	st.global.u32 	[%rd1138], %r2370;
	add.s64 	%rd1139, %rd1138, %rd1149;
	ld.global.u32 	%r2371, [%rd1139];
	mul.lo.s32 	%r2372, %r2371, %r2371;
	st.global.u32 	[%rd1139], %r2372;
	add.s64 	%rd1140, %rd1139, %rd1149;
	ld.global.u32 	%r2373, [%rd1140];
	mul.lo.s32 	%r2374, %r2373, %r2373;
	st.global.u32 	[%rd1140], %r2374;
	add.s64 	%rd1141, %rd1140, %rd1149;
	ld.global.u32 	%r2375, [%rd1141];
	mul.lo.s32 	%r2376, %r2375, %r2375;
	st.global.u32 	[%rd1141], %r2376;
	add.s32 	%r2875, %r2875, 8;
$L__BB0_51:
	setp.eq.s32 	%p339, %r405, 0;
	@%p339 bra 	$L__BB0_58;
	setp.lt.u32 	%p340, %r406, 3;
	@%p340 bra 	$L__BB0_54;
	mul.lo.s32 	%r2377, %r2875, %r497;
	cvt.s64.s32 	%rd1142, %r2377;
	add.s64 	%rd1143, %rd80, %rd1142;
	ld.global.u32 	%r2378, [%rd1143];
	mul.lo.s32 	%r2379, %r2378, %r2378;
	st.global.u32 	[%rd1143], %r2379;
	add.s64 	%rd1145, %rd1143, %rd1149;
	ld.global.u32 	%r2380, [%rd1145];
	mul.lo.s32 	%r2381, %r2380, %r2380;
	st.global.u32 	[%rd1145], %r2381;
	add.s64 	%rd1146, %rd1145, %rd1149;
	ld.global.u32 	%r2382, [%rd1146];
	mul.lo.s32 	%r2383, %r2382, %r2382;
	st.global.u32 	[%rd1146], %r2383;
	add.s64 	%rd1147, %rd1146, %rd1149;
	ld.global.u32 	%r2384, [%rd1147];
	mul.lo.s32 	%r2385, %r2384, %r2384;
	st.global.u32 	[%rd1147], %r2385;
	add.s32 	%r2875, %r2875, 4;
$L__BB0_54:
	setp.eq.s32 	%p341, %r408, 0;
	@%p341 bra 	$L__BB0_58;
	setp.eq.s32 	%p342, %r408, 1;
	mul.lo.s32 	%r2386, %r2875, %r497;
	cvt.s64.s32 	%rd1148, %r2386;
	add.s64 	%rd81, %rd80, %rd1148;
	ld.global.u32 	%r2387, [%rd81];
	mul.lo.s32 	%r2388, %r2387, %r2387;
	st.global.u32 	[%rd81], %r2388;
	@%p342 bra 	$L__BB0_58;
	setp.eq.s32 	%p343, %r408, 2;
	add.s64 	%rd82, %rd81, %rd1149;
	ld.global.u32 	%r2389, [%rd82];
	mul.lo.s32 	%r2390, %r2389, %r2389;
	st.global.u32 	[%rd82], %r2390;
	@%p343 bra 	$L__BB0_58;
	add.s64 	%rd1151, %rd82, %rd1149;
	ld.global.u32 	%r2391, [%rd1151];
	mul.lo.s32 	%r2392, %r2391, %r2391;
	st.global.u32 	[%rd1151], %r2392;
$L__BB0_58:
	add.s32 	%r2872, %r2872, 1;
	setp.eq.s32 	%p344, %r2872, %r498;
	@%p344 bra 	$L__BB0_559;
	bra.uni 	$L__BB0_45;
$L__BB0_59:
	setp.eq.s32 	%p39, %r500, 6;
	@%p39 bra 	$L__BB0_495;
	setp.eq.s32 	%p40, %r500, 7;
	@%p40 bra 	$L__BB0_61;
	bra.uni 	$L__BB0_559;
$L__BB0_61:
	min.s32 	%r2183, %r498, %r499;
	setp.lt.s32 	%p312, %r2183, 1;
	@%p312 bra 	$L__BB0_559;
	and.b32  	%r373, %r499, 15;
	add.s32 	%r374, %r373, -1;
	and.b32  	%r375, %r499, 7;
	add.s32 	%r376, %r375, -1;
	and.b32  	%r377, %r499, 2147483632;
	and.b32  	%r378, %r499, 3;
	mov.b32 	%r2862, 0;
	cvt.s64.s32 	%rd1071, %r497;
$L__BB0_63:
	setp.lt.u32 	%p313, %r499, 16;
	mul.wide.u32 	%rd1035, %r2862, 4;
	add.s64 	%rd74, %rd1, %rd1035;
	mov.b32 	%r2865, 0;
	@%p313 bra 	$L__BB0_66;
	mov.b32 	%r2863, 0;
$L__BB0_65:
	.pragma "nounroll";
	mul.lo.s32 	%r2187, %r2863, %r497;
	cvt.s64.s32 	%rd1036, %r2187;
	add.s64 	%rd1037, %rd74, %rd1036;
	ld.global.u32 	%r2188, [%rd1037];
	mul.lo.s32 	%r2189, %r2188, %r2188;
	st.global.u32 	[%rd1037], %r2189;
	add.s64 	%rd1039, %rd1037, %rd1071;
	ld.global.u32 	%r2190, [%rd1039];
	mul.lo.s32 	%r2191, %r2190, %r2190;
	st.global.u32 	[%rd1039], %r2191;
	add.s64 	%rd1040, %rd1039, %rd1071;
	ld.global.u32 	%r2192, [%rd1040];
	mul.lo.s32 	%r2193, %r2192, %r2192;
	st.global.u32 	[%rd1040], %r2193;
	add.s64 	%rd1041, %rd1040, %rd1071;
	ld.global.u32 	%r2194, [%rd1041];
	mul.lo.s32 	%r2195, %r2194, %r2194;
	st.global.u32 	[%rd1041], %r2195;
	add.s64 	%rd1042, %rd1041, %rd1071;
	ld.global.u32 	%r2196, [%rd1042];
	mul.lo.s32 	%r2197, %r2196, %r2196;
	st.global.u32 	[%rd1042], %r2197;
	add.s64 	%rd1043, %rd1042, %rd1071;
	ld.global.u32 	%r2198, [%rd1043];
	mul.lo.s32 	%r2199, %r2198, %r2198;
	st.global.u32 	[%rd1043], %r2199;
	add.s64 	%rd1044, %rd1043, %rd1071;
	ld.global.u32 	%r2200, [%rd1044];
	mul.lo.s32 	%r2201, %r2200, %r2200;
	st.global.u32 	[%rd1044], %r2201;
	add.s64 	%rd1045, %rd1044, %rd1071;
	ld.global.u32 	%r2202, [%rd1045];
	mul.lo.s32 	%r2203, %r2202, %r2202;
	st.global.u32 	[%rd1045], %r2203;
	add.s64 	%rd1046, %rd1045, %rd1071;
	ld.global.u32 	%r2204, [%rd1046];
	mul.lo.s32 	%r2205, %r2204, %r2204;
	st.global.u32 	[%rd1046], %r2205;
	add.s64 	%rd1047, %rd1046, %rd1071;
	ld.global.u32 	%r2206, [%rd1047];
	mul.lo.s32 	%r2207, %r2206, %r2206;
	st.global.u32 	[%rd1047], %r2207;
	add.s64 	%rd1048, %rd1047, %rd1071;
	ld.global.u32 	%r2208, [%rd1048];
	mul.lo.s32 	%r2209, %r2208, %r2208;
	st.global.u32 	[%rd1048], %r2209;
	add.s64 	%rd1049, %rd1048, %rd1071;
	ld.global.u32 	%r2210, [%rd1049];
	mul.lo.s32 	%r2211, %r2210, %r2210;
	st.global.u32 	[%rd1049], %r2211;
	add.s64 	%rd1050, %rd1049, %rd1071;
	ld.global.u32 	%r2212, [%rd1050];
	mul.lo.s32 	%r2213, %r2212, %r2212;
	st.global.u32 	[%rd1050], %r2213;
	add.s64 	%rd1051, %rd1050, %rd1071;
	ld.global.u32 	%r2214, [%rd1051];
	mul.lo.s32 	%r2215, %r2214, %r2214;
	st.global.u32 	[%rd1051], %r2215;
	add.s64 	%rd1052, %rd1051, %rd1071;
	ld.global.u32 	%r2216, [%rd1052];
	mul.lo.s32 	%r2217, %r2216, %r2216;
	st.global.u32 	[%rd1052], %r2217;
	add.s64 	%rd1053, %rd1052, %rd1071;
	ld.global.u32 	%r2218, [%rd1053];
	mul.lo.s32 	%r2219, %r2218, %r2218;
	st.global.u32 	[%rd1053], %r2219;
	add.s32 	%r2863, %r2863, 16;
	setp.ne.s32 	%p314, %r2863, %r377;
	mov.u32 	%r2865, %r377;
	@%p314 bra 	$L__BB0_65;
$L__BB0_66:
	setp.eq.s32 	%p315, %r373, 0;
	@%p315 bra 	$L__BB0_76;
	setp.lt.u32 	%p316, %r374, 7;
	@%p316 bra 	$L__BB0_69;
	mul.lo.s32 	%r2220, %r2865, %r497;
	cvt.s64.s32 	%rd1054, %r2220;
	add.s64 	%rd1055, %rd74, %rd1054;
	ld.global.u32 	%r2221, [%rd1055];
	mul.lo.s32 	%r2222, %r2221, %r2221;
	st.global.u32 	[%rd1055], %r2222;
	add.s64 	%rd1057, %rd1055, %rd1071;
	ld.global.u32 	%r2223, [%rd1057];
	mul.lo.s32 	%r2224, %r2223, %r2223;
	st.global.u32 	[%rd1057], %r2224;
	add.s64 	%rd1058, %rd1057, %rd1071;
	ld.global.u32 	%r2225, [%rd1058];
	mul.lo.s32 	%r2226, %r2225, %r2225;
	st.global.u32 	[%rd1058], %r2226;
	add.s64 	%rd1059, %rd1058, %rd1071;
	ld.global.u32 	%r2227, [%rd1059];
	mul.lo.s32 	%r2228, %r2227, %r2227;
	st.global.u32 	[%rd1059], %r2228;
	add.s64 	%rd1060, %rd1059, %rd1071;
	ld.global.u32 	%r2229, [%rd1060];
	mul.lo.s32 	%r2230, %r2229, %r2229;
	st.global.u32 	[%rd1060], %r2230;
	add.s64 	%rd1061, %rd1060, %rd1071;
	ld.global.u32 	%r2231, [%rd1061];
	mul.lo.s32 	%r2232, %r2231, %r2231;
	st.global.u32 	[%rd1061], %r2232;
	add.s64 	%rd1062, %rd1061, %rd1071;
	ld.global.u32 	%r2233, [%rd1062];
	mul.lo.s32 	%r2234, %r2233, %r2233;
	st.global.u32 	[%rd1062], %r2234;
	add.s64 	%rd1063, %rd1062, %rd1071;
	ld.global.u32 	%r2235, [%rd1063];
	mul.lo.s32 	%r2236, %r2235, %r2235;
	st.global.u32 	[%rd1063], %r2236;
	add.s32 	%r2865, %r2865, 8;
$L__BB0_69:
	setp.eq.s32 	%p317, %r375, 0;
	@%p317 bra 	$L__BB0_76;
	setp.lt.u32 	%p318, %r376, 3;
	@%p318 bra 	$L__BB0_72;
	mul.lo.s32 	%r2237, %r2865, %r497;
	cvt.s64.s32 	%rd1064, %r2237;
	add.s64 	%rd1065, %rd74, %rd1064;
	ld.global.u32 	%r2238, [%rd1065];
	mul.lo.s32 	%r2239, %r2238, %r2238;
	st.global.u32 	[%rd1065], %r2239;
	add.s64 	%rd1067, %rd1065, %rd1071;
	ld.global.u32 	%r2240, [%rd1067];
	mul.lo.s32 	%r2241, %r2240, %r2240;
	st.global.u32 	[%rd1067], %r2241;
	add.s64 	%rd1068, %rd1067, %rd1071;
	ld.global.u32 	%r2242, [%rd1068];
	mul.lo.s32 	%r2243, %r2242, %r2242;
	st.global.u32 	[%rd1068], %r2243;
	add.s64 	%rd1069, %rd1068, %rd1071;
	ld.global.u32 	%r2244, [%rd1069];
	mul.lo.s32 	%r2245, %r2244, %r2244;
	st.global.u32 	[%rd1069], %r2245;
	add.s32 	%r2865, %r2865, 4;
$L__BB0_72:
	setp.eq.s32 	%p319, %r378, 0;
	@%p319 bra 	$L__BB0_76;
	setp.eq.s32 	%p320, %r378, 1;
	mul.lo.s32 	%r2246, %r2865, %r497;
	cvt.s64.s32 	%rd1070, %r2246;
	add.s64 	%rd75, %rd74, %rd1070;
	ld.global.u32 	%r2247, [%rd75];
	mul.lo.s32 	%r2248, %r2247, %r2247;
	st.global.u32 	[%rd75], %r2248;
	@%p320 bra 	$L__BB0_76;
	setp.eq.s32 	%p321, %r378, 2;
	add.s64 	%rd76, %rd75, %rd1071;
	ld.global.u32 	%r2249, [%rd76];
	mul.lo.s32 	%r2250, %r2249, %r2249;
	st.global.u32 	[%rd76], %r2250;
	@%p321 bra 	$L__BB0_76;
	add.s64 	%rd1073, %rd76, %rd1071;
	ld.global.u32 	%r2251, [%rd1073];
	mul.lo.s32 	%r2252, %r2251, %r2251;
	st.global.u32 	[%rd1073], %r2252;
$L__BB0_76:
	add.s32 	%r2862, %r2862, 1;
	setp.eq.s32 	%p322, %r2862, %r498;
	@%p322 bra 	$L__BB0_559;
	bra.uni 	$L__BB0_63;
$L__BB0_77:
	setp.gt.s32 	%p26, %r500, 11;
	@%p26 bra 	$L__BB0_115;
	setp.gt.s32 	%p32, %r500, 9;
	@%p32 bra 	$L__BB0_97;
	setp.eq.s32 	%p35, %r500, 8;
	@%p35 bra 	$L__BB0_479;
	setp.eq.s32 	%p36, %r500, 9;
	@%p36 bra 	$L__BB0_81;
	bra.uni 	$L__BB0_559;
$L__BB0_81:
	min.s32 	%r2043, %r498, %r499;
	setp.lt.s32 	%p290, %r2043, 1;
	@%p290 bra 	$L__BB0_559;
	and.b32  	%r343, %r499, 15;
	add.s32 	%r344, %r343, -1;
	and.b32  	%r345, %r499, 7;
	add.s32 	%r346, %r345, -1;
	and.b32  	%r347, %r499, 2147483632;
	and.b32  	%r348, %r499, 3;
	mov.b32 	%r2852, 0;
	cvt.s64.s32 	%rd993, %r497;
$L__BB0_83:
	setp.lt.u32 	%p291, %r499, 16;
	mul.wide.u32 	%rd957, %r2852, 4;
	add.s64 	%rd68, %rd1, %rd957;
	mov.b32 	%r2855, 0;
	@%p291 bra 	$L__BB0_86;
	mov.b32 	%r2853, 0;
$L__BB0_85:
	.pragma "nounroll";
	mul.lo.s32 	%r2047, %r2853, %r497;
	cvt.s64.s32 	%rd958, %r2047;
	add.s64 	%rd959, %rd68, %rd958;
	ld.global.u32 	%r2048, [%rd959];
	mul.lo.s32 	%r2049, %r2048, %r2048;
	st.global.u32 	[%rd959], %r2049;
	add.s64 	%rd961, %rd959, %rd993;
	ld.global.u32 	%r2050, [%rd961];
	mul.lo.s32 	%r2051, %r2050, %r2050;
	st.global.u32 	[%rd961], %r2051;
	add.s64 	%rd962, %rd961, %rd993;
	ld.global.u32 	%r2052, [%rd962];
	mul.lo.s32 	%r2053, %r2052, %r2052;
	st.global.u32 	[%rd962], %r2053;
	add.s64 	%rd963, %rd962, %rd993;
	ld.global.u32 	%r2054, [%rd963];
	mul.lo.s32 	%r2055, %r2054, %r2054;
	st.global.u32 	[%rd963], %r2055;
	add.s64 	%rd964, %rd963, %rd993;
	ld.global.u32 	%r2056, [%rd964];
	mul.lo.s32 	%r2057, %r2056, %r2056;
	st.global.u32 	[%rd964], %r2057;
	add.s64 	%rd965, %rd964, %rd993;
	ld.global.u32 	%r2058, [%rd965];
	mul.lo.s32 	%r2059, %r2058, %r2058;
	st.global.u32 	[%rd965], %r2059;
	add.s64 	%rd966, %rd965, %rd993;
	ld.global.u32 	%r2060, [%rd966];
	mul.lo.s32 	%r2061, %r2060, %r2060;
	st.global.u32 	[%rd966], %r2061;
	add.s64 	%rd967, %rd966, %rd993;
	ld.global.u32 	%r2062, [%rd967];
	mul.lo.s32 	%r2063, %r2062, %r2062;
	st.global.u32 	[%rd967], %r2063;
	add.s64 	%rd968, %rd967, %rd993;
	ld.global.u32 	%r2064, [%rd968];
	mul.lo.s32 	%r2065, %r2064, %r2064;
	st.global.u32 	[%rd968], %r2065;
	add.s64 	%rd969, %rd968, %rd993;
	ld.global.u32 	%r2066, [%rd969];
	mul.lo.s32 	%r2067, %r2066, %r2066;
	st.global.u32 	[%rd969], %r2067;
	add.s64 	%rd970, %rd969, %rd993;
	ld.global.u32 	%r2068, [%rd970];
	mul.lo.s32 	%r2069, %r2068, %r2068;
	st.global.u32 	[%rd970], %r2069;
	add.s64 	%rd971, %rd970, %rd993;
	ld.global.u32 	%r2070, [%rd971];
	mul.lo.s32 	%r2071, %r2070, %r2070;
	st.global.u32 	[%rd971], %r2071;
	add.s64 	%rd972, %rd971, %rd993;
	ld.global.u32 	%r2072, [%rd972];
	mul.lo.s32 	%r2073, %r2072, %r2072;
	st.global.u32 	[%rd972], %r2073;
	add.s64 	%rd973, %rd972, %rd993;
	ld.global.u32 	%r2074, [%rd973];
	mul.lo.s32 	%r2075, %r2074, %r2074;
	st.global.u32 	[%rd973], %r2075;
	add.s64 	%rd974, %rd973, %rd993;
	ld.global.u32 	%r2076, [%rd974];
	mul.lo.s32 	%r2077, %r2076, %r2076;
	st.global.u32 	[%rd974], %r2077;
	add.s64 	%rd975, %rd974, %rd993;
	ld.global.u32 	%r2078, [%rd975];
	mul.lo.s32 	%r2079, %r2078, %r2078;
	st.global.u32 	[%rd975], %r2079;
	add.s32 	%r2853, %r2853, 16;
	setp.ne.s32 	%p292, %r2853, %r347;
	mov.u32 	%r2855, %r347;
	@%p292 bra 	$L__BB0_85;
$L__BB0_86:
	setp.eq.s32 	%p293, %r343, 0;
	@%p293 bra 	$L__BB0_96;
	setp.lt.u32 	%p294, %r344, 7;
	@%p294 bra 	$L__BB0_89;
	mul.lo.s32 	%r2080, %r2855, %r497;
	cvt.s64.s32 	%rd976, %r2080;
	add.s64 	%rd977, %rd68, %rd976;
	ld.global.u32 	%r2081, [%rd977];
	mul.lo.s32 	%r2082, %r2081, %r2081;
	st.global.u32 	[%rd977], %r2082;
	add.s64 	%rd979, %rd977, %rd993;
	ld.global.u32 	%r2083, [%rd979];
	mul.lo.s32 	%r2084, %r2083, %r2083;
	st.global.u32 	[%rd979], %r2084;
	add.s64 	%rd980, %rd979, %rd993;
	ld.global.u32 	%r2085, [%rd980];
	mul.lo.s32 	%r2086, %r2085, %r2085;
	st.global.u32 	[%rd980], %r2086;
	add.s64 	%rd981, %rd980, %rd993;
	ld.global.u32 	%r2087, [%rd981];
	mul.lo.s32 	%r2088, %r2087, %r2087;
	st.global.u32 	[%rd981], %r2088;
	add.s64 	%rd982, %rd981, %rd993;
	ld.global.u32 	%r2089, [%rd982];
	mul.lo.s32 	%r2090, %r2089, %r2089;
	st.global.u32 	[%rd982], %r2090;
	add.s64 	%rd983, %rd982, %rd993;
	ld.global.u32 	%r2091, [%rd983];
	mul.lo.s32 	%r2092, %r2091, %r2091;
	st.global.u32 	[%rd983], %r2092;
	add.s64 	%rd984, %rd983, %rd993;
	ld.global.u32 	%r2093, [%rd984];
	mul.lo.s32 	%r2094, %r2093, %r2093;
	st.global.u32 	[%rd984], %r2094;
	add.s64 	%rd985, %rd984, %rd993;
	ld.global.u32 	%r2095, [%rd985];
	mul.lo.s32 	%r2096, %r2095, %r2095;
	st.global.u32 	[%rd985], %r2096;
	add.s32 	%r2855, %r2855, 8;
$L__BB0_89:
	setp.eq.s32 	%p295, %r345, 0;
	@%p295 bra 	$L__BB0_96;
	setp.lt.u32 	%p296, %r346, 3;
	@%p296 bra 	$L__BB0_92;
	mul.lo.s32 	%r2097, %r2855, %r497;
	cvt.s64.s32 	%rd986, %r2097;
	add.s64 	%rd987, %rd68, %rd986;
	ld.global.u32 	%r2098, [%rd987];
	mul.lo.s32 	%r2099, %r2098, %r2098;
	st.global.u32 	[%rd987], %r2099;
	add.s64 	%rd989, %rd987, %rd993;
	ld.global.u32 	%r2100, [%rd989];
	mul.lo.s32 	%r2101, %r2100, %r2100;
	st.global.u32 	[%rd989], %r2101;
	add.s64 	%rd990, %rd989, %rd993;
	ld.global.u32 	%r2102, [%rd990];
	mul.lo.s32 	%r2103, %r2102, %r2102;
	st.global.u32 	[%rd990], %r2103;
	add.s64 	%rd991, %rd990, %rd993;
	ld.global.u32 	%r2104, [%rd991];
	mul.lo.s32 	%r2105, %r2104, %r2104;
	st.global.u32 	[%rd991], %r2105;
	add.s32 	%r2855, %r2855, 4;
$L__BB0_92:
	setp.eq.s32 	%p297, %r348, 0;
	@%p297 bra 	$L__BB0_96;
	setp.eq.s32 	%p298, %r348, 1;
	mul.lo.s32 	%r2106, %r2855, %r497;
	cvt.s64.s32 	%rd992, %r2106;
	add.s64 	%rd69, %rd68, %rd992;
	ld.global.u32 	%r2107, [%rd69];
	mul.lo.s32 	%r2108, %r2107, %r2107;
	st.global.u32 	[%rd69], %r2108;
	@%p298 bra 	$L__BB0_96;
	setp.eq.s32 	%p299, %r348, 2;
	add.s64 	%rd70, %rd69, %rd993;
	ld.global.u32 	%r2109, [%rd70];
	mul.lo.s32 	%r2110, %r2109, %r2109;
	st.global.u32 	[%rd70], %r2110;
	@%p299 bra 	$L__BB0_96;
	add.s64 	%rd995, %rd70, %rd993;
	ld.global.u32 	%r2111, [%rd995];
	mul.lo.s32 	%r2112, %r2111, %r2111;
	st.global.u32 	[%rd995], %r2112;
$L__BB0_96:
	add.s32 	%r2852, %r2852, 1;
	setp.eq.s32 	%p300, %r2852, %r498;
	@%p300 bra 	$L__BB0_559;
	bra.uni 	$L__BB0_83;
$L__BB0_97:
	setp.eq.s32 	%p33, %r500, 10;
	@%p33 bra 	$L__BB0_463;
	setp.eq.s32 	%p34, %r500, 11;
	@%p34 bra 	$L__BB0_99;
	bra.uni 	$L__BB0_559;
$L__BB0_99:
	min.s32 	%r1903, %r498, %r499;
	setp.lt.s32 	%p268, %r1903, 1;
	@%p268 bra 	$L__BB0_559;
	and.b32  	%r313, %r499, 15;
	add.s32 	%r314, %r313, -1;
	and.b32  	%r315, %r499, 7;
	add.s32 	%r316, %r315, -1;
	and.b32  	%r317, %r499, 2147483632;
	and.b32  	%r318, %r499, 3;
	mov.b32 	%r2842, 0;
	cvt.s64.s32 	%rd915, %r497;
$L__BB0_101:
	setp.lt.u32 	%p269, %r499, 16;
	mul.wide.u32 	%rd879, %r2842, 4;
	add.s64 	%rd62, %rd1, %rd879;
	mov.b32 	%r2845, 0;
	@%p269 bra 	$L__BB0_104;
	mov.b32 	%r2843, 0;
$L__BB0_103:
	.pragma "nounroll";
	mul.lo.s32 	%r1907, %r2843, %r497;
	cvt.s64.s32 	%rd880, %r1907;
	add.s64 	%rd881, %rd62, %rd880;
	ld.global.u32 	%r1908, [%rd881];
	mul.lo.s32 	%r1909, %r1908, %r1908;
	st.global.u32 	[%rd881], %r1909;
	add.s64 	%rd883, %rd881, %rd915;
	ld.global.u32 	%r1910, [%rd883];
	mul.lo.s32 	%r1911, %r1910, %r1910;
	st.global.u32 	[%rd883], %r1911;
	add.s64 	%rd884, %rd883, %rd915;
	ld.global.u32 	%r1912, [%rd884];
	mul.lo.s32 	%r1913, %r1912, %r1912;
	st.global.u32 	[%rd884], %r1913;
	add.s64 	%rd885, %rd884, %rd915;
	ld.global.u32 	%r1914, [%rd885];
	mul.lo.s32 	%r1915, %r1914, %r1914;
	st.global.u32 	[%rd885], %r1915;
	add.s64 	%rd886, %rd885, %rd915;
	ld.global.u32 	%r1916, [%rd886];
	mul.lo.s32 	%r1917, %r1916, %r1916;
	st.global.u32 	[%rd886], %r1917;
	add.s64 	%rd887, %rd886, %rd915;
	ld.global.u32 	%r1918, [%rd887];
	mul.lo.s32 	%r1919, %r1918, %r1918;
	st.global.u32 	[%rd887], %r1919;
	add.s64 	%rd888, %rd887, %rd915;
	ld.global.u32 	%r1920, [%rd888];
	mul.lo.s32 	%r1921, %r1920, %r1920;
	st.global.u32 	[%rd888], %r1921;
	add.s64 	%rd889, %rd888, %rd915;
	ld.global.u32 	%r1922, [%rd889];
	mul.lo.s32 	%r1923, %r1922, %r1922;
	st.global.u32 	[%rd889], %r1923;
	add.s64 	%rd890, %rd889, %rd915;
	ld.global.u32 	%r1924, [%rd890];
	mul.lo.s32 	%r1925, %r1924, %r1924;
	st.global.u32 	[%rd890], %r1925;
	add.s64 	%rd891, %rd890, %rd915;
	ld.global.u32 	%r1926, [%rd891];
	mul.lo.s32 	%r1927, %r1926, %r1926;
	st.global.u32 	[%rd891], %r1927;
	add.s64 	%rd892, %rd891, %rd915;
	ld.global.u32 	%r1928, [%rd892];
	mul.lo.s32 	%r1929, %r1928, %r1928;
	st.global.u32 	[%rd892], %r1929;
	add.s64 	%rd893, %rd892, %rd915;
	ld.global.u32 	%r1930, [%rd893];
	mul.lo.s32 	%r1931, %r1930, %r1930;
	st.global.u32 	[%rd893], %r1931;
	add.s64 	%rd894, %rd893, %rd915;
	ld.global.u32 	%r1932, [%rd894];
	mul.lo.s32 	%r1933, %r1932, %r1932;
	st.global.u32 	[%rd894], %r1933;
	add.s64 	%rd895, %rd894, %rd915;
	ld.global.u32 	%r1934, [%rd895];
	mul.lo.s32 	%r1935, %r1934, %r1934;
	st.global.u32 	[%rd895], %r1935;
	add.s64 	%rd896, %rd895, %rd915;
	ld.global.u32 	%r1936, [%rd896];
	mul.lo.s32 	%r1937, %r1936, %r1936;
	st.global.u32 	[%rd896], %r1937;
	add.s64 	%rd897, %rd896, %rd915;
	ld.global.u32 	%r1938, [%rd897];
	mul.lo.s32 	%r1939, %r1938, %r1938;
	st.global.u32 	[%rd897], %r1939;
	add.s32 	%r2843, %r2843, 16;
	setp.ne.s32 	%p270, %r2843, %r317;
	mov.u32 	%r2845, %r317;
	@%p270 bra 	$L__BB0_103;
$L__BB0_104:
	setp.eq.s32 	%p271, %r313, 0;
	@%p271 bra 	$L__BB0_114;
	setp.lt.u32 	%p272, %r314, 7;
	@%p272 bra 	$L__BB0_107;
	mul.lo.s32 	%r1940, %r2845, %r497;
	cvt.s64.s32 	%rd898, %r1940;
	add.s64 	%rd899, %rd62, %rd898;
	ld.global.u32 	%r1941, [%rd899];
	mul.lo.s32 	%r1942, %r1941, %r1941;
	st.global.u32 	[%rd899], %r1942;
	add.s64 	%rd901, %rd899, %rd915;
	ld.global.u32 	%r1943, [%rd901];
	mul.lo.s32 	%r1944, %r1943, %r1943;
	st.global.u32 	[%rd901], %r1944;
	add.s64 	%rd902, %rd901, %rd915;
	ld.global.u32 	%r1945, [%rd902];
	mul.lo.s32 	%r1946, %r1945, %r1945;
	st.global.u32 	[%rd902], %r1946;
	add.s64 	%rd903, %rd902, %rd915;
	ld.global.u32 	%r1947, [%rd903];
	mul.lo.s32 	%r1948, %r1947, %r1947;
	st.global.u32 	[%rd903], %r1948;
	add.s64 	%rd904, %rd903, %rd915;
	ld.global.u32 	%r1949, [%rd904];
	mul.lo.s32 	%r1950, %r1949, %r1949;
	st.global.u32 	[%rd904], %r1950;
	add.s64 	%rd905, %rd904, %rd915;
	ld.global.u32 	%r1951, [%rd905];
	mul.lo.s32 	%r1952, %r1951, %r1951;
	st.global.u32 	[%rd905], %r1952;
	add.s64 	%rd906, %rd905, %rd915;
	ld.global.u32 	%r1953, [%rd906];
	mul.lo.s32 	%r1954, %r1953, %r1953;
	st.global.u32 	[%rd906], %r1954;
	add.s64 	%rd907, %rd906, %rd915;
	ld.global.u32 	%r1955, [%rd907];
	mul.lo.s32 	%r1956, %r1955, %r1955;
	st.global.u32 	[%rd907], %r1956;
	add.s32 	%r2845, %r2845, 8;
$L__BB0_107:
	setp.eq.s32 	%p273, %r315, 0;
	@%p273 bra 	$L__BB0_114;
	setp.lt.u32 	%p274, %r316, 3;
	@%p274 bra 	$L__BB0_110;
	mul.lo.s32 	%r1957, %r2845, %r497;
	cvt.s64.s32 	%rd908, %r1957;
	add.s64 	%rd909, %rd62, %rd908;
	ld.global.u32 	%r1958, [%rd909];
	mul.lo.s32 	%r1959, %r1958, %r1958;
	st.global.u32 	[%rd909], %r1959;
	add.s64 	%rd911, %rd909, %rd915;
	ld.global.u32 	%r1960, [%rd911];
	mul.lo.s32 	%r1961, %r1960, %r1960;
	st.global.u32 	[%rd911], %r1961;
	add.s64 	%rd912, %rd911, %rd915;
	ld.global.u32 	%r1962, [%rd912];
	mul.lo.s32 	%r1963, %r1962, %r1962;
	st.global.u32 	[%rd912], %r1963;
	add.s64 	%rd913, %rd912, %rd915;
	ld.global.u32 	%r1964, [%rd913];
	mul.lo.s32 	%r1965, %r1964, %r1964;
	st.global.u32 	[%rd913], %r1965;
	add.s32 	%r2845, %r2845, 4;
$L__BB0_110:
	setp.eq.s32 	%p275, %r318, 0;
	@%p275 bra 	$L__BB0_114;
	setp.eq.s32 	%p276, %r318, 1;
	mul.lo.s32 	%r1966, %r2845, %r497;
	cvt.s64.s32 	%rd914, %r1966;
	add.s64 	%rd63, %rd62, %rd914;
	ld.global.u32 	%r1967, [%rd63];
	mul.lo.s32 	%r1968, %r1967, %r1967;
	st.global.u32 	[%rd63], %r1968;
	@%p276 bra 	$L__BB0_114;
	setp.eq.s32 	%p277, %r318, 2;
	add.s64 	%rd64, %rd63, %rd915;
	ld.global.u32 	%r1969, [%rd64];
	mul.lo.s32 	%r1970, %r1969, %r1969;
	st.global.u32 	[%rd64], %r1970;
	@%p277 bra 	$L__BB0_114;
	add.s64 	%rd917, %rd64, %rd915;
	ld.global.u32 	%r1971, [%rd917];
	mul.lo.s32 	%r1972, %r1971, %r1971;
	st.global.u32 	[%rd917], %r1972;
$L__BB0_114:
	add.s32 	%r2842, %r2842, 1;
	setp.eq.s32 	%p278, %r2842, %r498;
	@%p278 bra 	$L__BB0_559;
	bra.uni 	$L__BB0_101;
$L__BB0_115:
	setp.gt.s32 	%p27, %r500, 13;
	@%p27 bra 	$L__BB0_134;
	setp.eq.s32 	%p30, %r500, 12;
	@%p30 bra 	$L__BB0_447;
	setp.eq.s32 	%p31, %r500, 13;
	@%p31 bra 	$L__BB0_118;
	bra.uni 	$L__BB0_559;
$L__BB0_118:
	min.s32 	%r1763, %r498, %r499;
	setp.lt.s32 	%p246, %r1763, 1;
	@%p246 bra 	$L__BB0_559;
	and.b32  	%r283, %r499, 15;
	add.s32 	%r284, %r283, -1;
	and.b32  	%r285, %r499, 7;
	add.s32 	%r286, %r285, -1;
	and.b32  	%r287, %r499, 2147483632;
	and.b32  	%r288, %r499, 3;
	mov.b32 	%r2832, 0;
	cvt.s64.s32 	%rd837, %r497;
$L__BB0_120:
	setp.lt.u32 	%p247, %r499, 16;
	mul.wide.u32 	%rd801, %r2832, 4;
	add.s64 	%rd56, %rd1, %rd801;
	mov.b32 	%r2835, 0;
	@%p247 bra 	$L__BB0_123;
	mov.b32 	%r2833, 0;
$L__BB0_122:
	.pragma "nounroll";
	mul.lo.s32 	%r1767, %r2833, %r497;
	cvt.s64.s32 	%rd802, %r1767;
	add.s64 	%rd803, %rd56, %rd802;
	ld.global.u32 	%r1768, [%rd803];
	mul.lo.s32 	%r1769, %r1768, %r1768;
	st.global.u32 	[%rd803], %r1769;
	add.s64 	%rd805, %rd803, %rd837;
	ld.global.u32 	%r1770, [%rd805];
	mul.lo.s32 	%r1771, %r1770, %r1770;
	st.global.u32 	[%rd805], %r1771;
	add.s64 	%rd806, %rd805, %rd837;
	ld.global.u32 	%r1772, [%rd806];
	mul.lo.s32 	%r1773, %r1772, %r1772;
	st.global.u32 	[%rd806], %r1773;
	add.s64 	%rd807, %rd806, %rd837;
	ld.global.u32 	%r1774, [%rd807];
	mul.lo.s32 	%r1775, %r1774, %r1774;
	st.global.u32 	[%rd807], %r1775;
	add.s64 	%rd808, %rd807, %rd837;
	ld.global.u32 	%r1776, [%rd808];
	mul.lo.s32 	%r1777, %r1776, %r1776;
	st.global.u32 	[%rd808], %r1777;
	add.s64 	%rd809, %rd808, %rd837;
	ld.global.u32 	%r1778, [%rd809];
	mul.lo.s32 	%r1779, %r1778, %r1778;
	st.global.u32 	[%rd809], %r1779;
	add.s64 	%rd810, %rd809, %rd837;
	ld.global.u32 	%r1780, [%rd810];
	mul.lo.s32 	%r1781, %r1780, %r1780;
	st.global.u32 	[%rd810], %r1781;
	add.s64 	%rd811, %rd810, %rd837;
	ld.global.u32 	%r1782, [%rd811];
	mul.lo.s32 	%r1783, %r1782, %r1782;
	st.global.u32 	[%rd811], %r1783;
	add.s64 	%rd812, %rd811, %rd837;
	ld.global.u32 	%r1784, [%rd812];
	mul.lo.s32 	%r1785, %r1784, %r1784;
	st.global.u32 	[%rd812], %r1785;
	add.s64 	%rd813, %rd812, %rd837;
	ld.global.u32 	%r1786, [%rd813];
	mul.lo.s32 	%r1787, %r1786, %r1786;
	st.global.u32 	[%rd813], %r1787;
	add.s64 	%rd814, %rd813, %rd837;
	ld.global.u32 	%r1788, [%rd814];
	mul.lo.s32 	%r1789, %r1788, %r1788;
	st.global.u32 	[%rd814], %r1789;
	add.s64 	%rd815, %rd814, %rd837;
	ld.global.u32 	%r1790, [%rd815];
	mul.lo.s32 	%r1791, %r1790, %r1790;
	st.global.u32 	[%rd815], %r1791;
	add.s64 	%rd816, %rd815, %rd837;
	ld.global.u32 	%r1792, [%rd816];
	mul.lo.s32 	%r1793, %r1792, %r1792;
	st.global.u32 	[%rd816], %r1793;
	add.s64 	%rd817, %rd816, %rd837;
	ld.global.u32 	%r1794, [%rd817];
	mul.lo.s32 	%r1795, %r1794, %r1794;
	st.global.u32 	[%rd817], %r1795;
	add.s64 	%rd818, %rd817, %rd837;
	ld.global.u32 	%r1796, [%rd818];
	mul.lo.s32 	%r1797, %r1796, %r1796;
	st.global.u32 	[%rd818], %r1797;
	add.s64 	%rd819, %rd818, %rd837;
	ld.global.u32 	%r1798, [%rd819];
	mul.lo.s32 	%r1799, %r1798, %r1798;
	st.global.u32 	[%rd819], %r1799;
	add.s32 	%r2833, %r2833, 16;
	setp.ne.s32 	%p248, %r2833, %r287;
	mov.u32 	%r2835, %r287;
	@%p248 bra 	$L__BB0_122;
$L__BB0_123:
	setp.eq.s32 	%p249, %r283, 0;
	@%p249 bra 	$L__BB0_133;
	setp.lt.u32 	%p250, %r284, 7;
	@%p250 bra 	$L__BB0_126;
	mul.lo.s32 	%r1800, %r2835, %r497;
	cvt.s64.s32 	%rd820, %r1800;
	add.s64 	%rd821, %rd56, %rd820;
	ld.global.u32 	%r1801, [%rd821];
	mul.lo.s32 	%r1802, %r1801, %r1801;
	st.global.u32 	[%rd821], %r1802;
	add.s64 	%rd823, %rd821, %rd837;
	ld.global.u32 	%r1803, [%rd823];
	mul.lo.s32 	%r1804, %r1803, %r1803;
	st.global.u32 	[%rd823], %r1804;
	add.s64 	%rd824, %rd823, %rd837;
	ld.global.u32 	%r1805, [%rd824];
	mul.lo.s32 	%r1806, %r1805, %r1805;
	st.global.u32 	[%rd824], %r1806;
	add.s64 	%rd825, %rd824, %rd837;
	ld.global.u32 	%r1807, [%rd825];
	mul.lo.s32 	%r1808, %r1807, %r1807;
	st.global.u32 	[%rd825], %r1808;
	add.s64 	%rd826, %rd825, %rd837;
	ld.global.u32 	%r1809, [%rd826];
	mul.lo.s32 	%r1810, %r1809, %r1809;
	st.global.u32 	[%rd826], %r1810;
	add.s64 	%rd827, %rd826, %rd837;
	ld.global.u32 	%r1811, [%rd827];
	mul.lo.s32 	%r1812, %r1811, %r1811;
	st.global.u32 	[%rd827], %r1812;
	add.s64 	%rd828, %rd827, %rd837;
	ld.global.u32 	%r1813, [%rd828];
	mul.lo.s32 	%r1814, %r1813, %r1813;
	st.global.u32 	[%rd828], %r1814;
	add.s64 	%rd829, %rd828, %rd837;
	ld.global.u32 	%r1815, [%rd829];
	mul.lo.s32 	%r1816, %r1815, %r1815;
	st.global.u32 	[%rd829], %r1816;
	add.s32 	%r2835, %r2835, 8;
$L__BB0_126:
	setp.eq.s32 	%p251, %r285, 0;
	@%p251 bra 	$L__BB0_133;
	setp.lt.u32 	%p252, %r286, 3;
	@%p252 bra 	$L__BB0_129;
	mul.lo.s32 	%r1817, %r2835, %r497;
	cvt.s64.s32 	%rd830, %r1817;
	add.s64 	%rd831, %rd56, %rd830;
	ld.global.u32 	%r1818, [%rd831];
	mul.lo.s32 	%r1819, %r1818, %r1818;
	st.global.u32 	[%rd831], %r1819;
	add.s64 	%rd833, %rd831, %rd837;
	ld.global.u32 	%r1820, [%rd833];
	mul.lo.s32 	%r1821, %r1820, %r1820;
	st.global.u32 	[%rd833], %r1821;
	add.s64 	%rd834, %rd833, %rd837;
	ld.global.u32 	%r1822, [%rd834];
	mul.lo.s32 	%r1823, %r1822, %r1822;
	st.global.u32 	[%rd834], %r1823;
	add.s64 	%rd835, %rd834, %rd837;
	ld.global.u32 	%r1824, [%rd835];
	mul.lo.s32 	%r1825, %r1824, %r1824;
	st.global.u32 	[%rd835], %r1825;
	add.s32 	%r2835, %r2835, 4;
$L__BB0_129:
	setp.eq.s32 	%p253, %r288, 0;
	@%p253 bra 	$L__BB0_133;
	setp.eq.s32 	%p254, %r288, 1;
	mul.lo.s32 	%r1826, %r2835, %r497;
	cvt.s64.s32 	%rd836, %r1826;
	add.s64 	%rd57, %rd56, %rd836;
	ld.global.u32 	%r1827, [%rd57];
	mul.lo.s32 	%r1828, %r1827, %r1827;
	st.global.u32 	[%rd57], %r1828;
	@%p254 bra 	$L__BB0_133;
	setp.eq.s32 	%p255, %r288, 2;
	add.s64 	%rd58, %rd57, %rd837;
	ld.global.u32 	%r1829, [%rd58];
	mul.lo.s32 	%r1830, %r1829, %r1829;
	st.global.u32 	[%rd58], %r1830;
	@%p255 bra 	$L__BB0_133;
	add.s64 	%rd839, %rd58, %rd837;
	ld.global.u32 	%r1831, [%rd839];
	mul.lo.s32 	%r1832, %r1831, %r1831;
	st.global.u32 	[%rd839], %r1832;
$L__BB0_133:
	add.s32 	%r2832, %r2832, 1;
	setp.eq.s32 	%p256, %r2832, %r498;
	@%p256 bra 	$L__BB0_559;
	bra.uni 	$L__BB0_120;
$L__BB0_134:
	setp.eq.s32 	%p28, %r500, 14;
	@%p28 bra 	$L__BB0_431;
	setp.eq.s32 	%p29, %r500, 15;
	@%p29 bra 	$L__BB0_136;
	bra.uni 	$L__BB0_559;
$L__BB0_136:
	min.s32 	%r1623, %r498, %r499;
	setp.lt.s32 	%p224, %r1623, 1;
	@%p224 bra 	$L__BB0_559;
	and.b32  	%r253, %r499, 15;
	add.s32 	%r254, %r253, -1;
	and.b32  	%r255, %r499, 7;
	add.s32 	%r256, %r255, -1;
	and.b32  	%r257, %r499, 2147483632;
	and.b32  	%r258, %r499, 3;
	mov.b32 	%r2822, 0;
	cvt.s64.s32 	%rd759, %r497;
$L__BB0_138:
	setp.lt.u32 	%p225, %r499, 16;
	mul.wide.u32 	%rd723, %r2822, 4;
	add.s64 	%rd50, %rd1, %rd723;
	mov.b32 	%r2825, 0;
	@%p225 bra 	$L__BB0_141;
	mov.b32 	%r2823, 0;
$L__BB0_140:
	.pragma "nounroll";
	mul.lo.s32 	%r1627, %r2823, %r497;
	cvt.s64.s32 	%rd724, %r1627;
	add.s64 	%rd725, %rd50, %rd724;
	ld.global.u32 	%r1628, [%rd725];
	mul.lo.s32 	%r1629, %r1628, %r1628;
	st.global.u32 	[%rd725], %r1629;
	add.s64 	%rd727, %rd725, %rd759;
	ld.global.u32 	%r1630, [%rd727];
	mul.lo.s32 	%r1631, %r1630, %r1630;
	st.global.u32 	[%rd727], %r1631;
	add.s64 	%rd728, %rd727, %rd759;
	ld.global.u32 	%r1632, [%rd728];
	mul.lo.s32 	%r1633, %r1632, %r1632;
	st.global.u32 	[%rd728], %r1633;
	add.s64 	%rd729, %rd728, %rd759;
	ld.global.u32 	%r1634, [%rd729];
	mul.lo.s32 	%r1635, %r1634, %r1634;
	st.global.u32 	[%rd729], %r1635;
	add.s64 	%rd730, %rd729, %rd759;
	ld.global.u32 	%r1636, [%rd730];
	mul.lo.s32 	%r1637, %r1636, %r1636;
	st.global.u32 	[%rd730], %r1637;
	add.s64 	%rd731, %rd730, %rd759;
	ld.global.u32 	%r1638, [%rd731];
	mul.lo.s32 	%r1639, %r1638, %r1638;
	st.global.u32 	[%rd731], %r1639;
	add.s64 	%rd732, %rd731, %rd759;
	ld.global.u32 	%r1640, [%rd732];
	mul.lo.s32 	%r1641, %r1640, %r1640;
	st.global.u32 	[%rd732], %r1641;
	add.s64 	%rd733, %rd732, %rd759;
	ld.global.u32 	%r1642, [%rd733];
	mul.lo.s32 	%r1643, %r1642, %r1642;
	st.global.u32 	[%rd733], %r1643;
	add.s64 	%rd734, %rd733, %rd759;
	ld.global.u32 	%r1644, [%rd734];
	mul.lo.s32 	%r1645, %r1644, %r1644;
	st.global.u32 	[%rd734], %r1645;
	add.s64 	%rd735, %rd734, %rd759;
	ld.global.u32 	%r1646, [%rd735];
	mul.lo.s32 	%r1647, %r1646, %r1646;
	st.global.u32 	[%rd735], %r1647;
	add.s64 	%rd736, %rd735, %rd759;
	ld.global.u32 	%r1648, [%rd736];
	mul.lo.s32 	%r1649, %r1648, %r1648;
	st.global.u32 	[%rd736], %r1649;
	add.s64 	%rd737, %rd736, %rd759;
	ld.global.u32 	%r1650, [%rd737];
	mul.lo.s32 	%r1651, %r1650, %r1650;
	st.global.u32 	[%rd737], %r1651;
	add.s64 	%rd738, %rd737, %rd759;
	ld.global.u32 	%r1652, [%rd738];
	mul.lo.s32 	%r1653, %r1652, %r1652;
	st.global.u32 	[%rd738], %r1653;
	add.s64 	%rd739, %rd738, %rd759;
	ld.global.u32 	%r1654, [%rd739];
	mul.lo.s32 	%r1655, %r1654, %r1654;
	st.global.u32 	[%rd739], %r1655;
	add.s64 	%rd740, %rd739, %rd759;
	ld.global.u32 	%r1656, [%rd740];
	mul.lo.s32 	%r1657, %r1656, %r1656;
	st.global.u32 	[%rd740], %r1657;
	add.s64 	%rd741, %rd740, %rd759;
	ld.global.u32 	%r1658, [%rd741];
	mul.lo.s32 	%r1659, %r1658, %r1658;
	st.global.u32 	[%rd741], %r1659;
	add.s32 	%r2823, %r2823, 16;
	setp.ne.s32 	%p226, %r2823, %r257;
	mov.u32 	%r2825, %r257;
	@%p226 bra 	$L__BB0_140;
$L__BB0_141:
	setp.eq.s32 	%p227, %r253, 0;
	@%p227 bra 	$L__BB0_151;
	setp.lt.u32 	%p228, %r254, 7;
	@%p228 bra 	$L__BB0_144;
	mul.lo.s32 	%r1660, %r2825, %r497;
	cvt.s64.s32 	%rd742, %r1660;
	add.s64 	%rd743, %rd50, %rd742;
	ld.global.u32 	%r1661, [%rd743];
	mul.lo.s32 	%r1662, %r1661, %r1661;
	st.global.u32 	[%rd743], %r1662;
	add.s64 	%rd745, %rd743, %rd759;
	ld.global.u32 	%r1663, [%rd745];
	mul.lo.s32 	%r1664, %r1663, %r1663;
	st.global.u32 	[%rd745], %r1664;
	add.s64 	%rd746, %rd745, %rd759;
	ld.global.u32 	%r1665, [%rd746];
	mul.lo.s32 	%r1666, %r1665, %r1665;
	st.global.u32 	[%rd746], %r1666;
	add.s64 	%rd747, %rd746, %rd759;
	ld.global.u32 	%r1667, [%rd747];
	mul.lo.s32 	%r1668, %r1667, %r1667;
	st.global.u32 	[%rd747], %r1668;
	add.s64 	%rd748, %rd747, %rd759;
	ld.global.u32 	%r1669, [%rd748];
	mul.lo.s32 	%r1670, %r1669, %r1669;
	st.global.u32 	[%rd748], %r1670;
	add.s64 	%rd749, %rd748, %rd759;
	ld.global.u32 	%r1671, [%rd749];
	mul.lo.s32 	%r1672, %r1671, %r1671;
	st.global.u32 	[%rd749], %r1672;
	add.s64 	%rd750, %rd749, %rd759;
	ld.global.u32 	%r1673, [%rd750];
	mul.lo.s32 	%r1674, %r1673, %r1673;
	st.global.u32 	[%rd750], %r1674;
	add.s64 	%rd751, %rd750, %rd759;
	ld.global.u32 	%r1675, [%rd751];
	mul.lo.s32 	%r1676, %r1675, %r1675;
	st.global.u32 	[%rd751], %r1676;
	add.s32 	%r2825, %r2825, 8;
$L__BB0_144:
	setp.eq.s32 	%p229, %r255, 0;
	@%p229 bra 	$L__BB0_151;
	setp.lt.u32 	%p230, %r256, 3;
	@%p230 bra 	$L__BB0_147;
	mul.lo.s32 	%r1677, %r2825, %r497;
	cvt.s64.s32 	%rd752, %r1677;
	add.s64 	%rd753, %rd50, %rd752;
	ld.global.u32 	%r1678, [%rd753];
	mul.lo.s32 	%r1679, %r1678, %r1678;
	st.global.u32 	[%rd753], %r1679;
	add.s64 	%rd755, %rd753, %rd759;
	ld.global.u32 	%r1680, [%rd755];
	mul.lo.s32 	%r1681, %r1680, %r1680;
	st.global.u32 	[%rd755], %r1681;
	add.s64 	%rd756, %rd755, %rd759;
	ld.global.u32 	%r1682, [%rd756];
	mul.lo.s32 	%r1683, %r1682, %r1682;
	st.global.u32 	[%rd756], %r1683;
	add.s64 	%rd757, %rd756, %rd759;
	ld.global.u32 	%r1684, [%rd757];
	mul.lo.s32 	%r1685, %r1684, %r1684;
	st.global.u32 	[%rd757], %r1685;
	add.s32 	%r2825, %r2825, 4;
$L__BB0_147:
	setp.eq.s32 	%p231, %r258, 0;
	@%p231 bra 	$L__BB0_151;
	setp.eq.s32 	%p232, %r258, 1;
	mul.lo.s32 	%r1686, %r2825, %r497;
	cvt.s64.s32 	%rd758, %r1686;
	add.s64 	%rd51, %rd50, %rd758;
	ld.global.u32 	%r1687, [%rd51];
	mul.lo.s32 	%r1688, %r1687, %r1687;
	st.global.u32 	[%rd51], %r1688;
	@%p232 bra 	$L__BB0_151;
	setp.eq.s32 	%p233, %r258, 2;
	add.s64 	%rd52, %rd51, %rd759;
	ld.global.u32 	%r1689, [%rd52];
	mul.lo.s32 	%r1690, %r1689, %r1689;
	st.global.u32 	[%rd52], %r1690;
	@%p233 bra 	$L__BB0_151;
	add.s64 	%rd761, %rd52, %rd759;
	ld.global.u32 	%r1691, [%rd761];
	mul.lo.s32 	%r1692, %r1691, %r1691;
	st.global.u32 	[%rd761], %r1692;
$L__BB0_151:
	add.s32 	%r2822, %r2822, 1;
	setp.eq.s32 	%p234, %r2822, %r498;
	@%p234 bra 	$L__BB0_559;
	bra.uni 	$L__BB0_138;
$L__BB0_152:
	setp.gt.s32 	%p2, %r500, 23;
	@%p2 bra 	$L__BB0_228;
	setp.gt.s32 	%p14, %r500, 19;
	@%p14 bra 	$L__BB0_191;
	setp.gt.s32 	%p20, %r500, 17;
	@%p20 bra 	$L__BB0_173;
	setp.eq.s32 	%p23, %r500, 16;
	@%p23 bra 	$L__BB0_415;
	setp.eq.s32 	%p24, %r500, 17;
	@%p24 bra 	$L__BB0_157;
	bra.uni 	$L__BB0_559;
$L__BB0_157:
	min.s32 	%r1483, %r498, %r499;
	setp.lt.s32 	%p202, %r1483, 1;
	@%p202 bra 	$L__BB0_559;
	and.b32  	%r223, %r499, 15;
	add.s32 	%r224, %r223, -1;
	and.b32  	%r225, %r499, 7;
	add.s32 	%r226, %r225, -1;
	and.b32  	%r227, %r499, 2147483632;
	and.b32  	%r228, %r499, 3;
	mov.b32 	%r2812, 0;
	cvt.s64.s32 	%rd681, %r497;
$L__BB0_159:
	setp.lt.u32 	%p203, %r499, 16;
	mul.wide.u32 	%rd645, %r2812, 4;
	add.s64 	%rd44, %rd1, %rd645;
	mov.b32 	%r2815, 0;
	@%p203 bra 	$L__BB0_162;
	mov.b32 	%r2813, 0;
$L__BB0_161:
	.pragma "nounroll";
	mul.lo.s32 	%r1487, %r2813, %r497;
	cvt.s64.s32 	%rd646, %r1487;
	add.s64 	%rd647, %rd44, %rd646;
	ld.global.u32 	%r1488, [%rd647];
	mul.lo.s32 	%r1489, %r1488, %r1488;
	st.global.u32 	[%rd647], %r1489;
	add.s64 	%rd649, %rd647, %rd681;
	ld.global.u32 	%r1490, [%rd649];
	mul.lo.s32 	%r1491, %r1490, %r1490;
	st.global.u32 	[%rd649], %r1491;
	add.s64 	%rd650, %rd649, %rd681;
	ld.global.u32 	%r1492, [%rd650];
	mul.lo.s32 	%r1493, %r1492, %r1492;
	st.global.u32 	[%rd650], %r1493;
	add.s64 	%rd651, %rd650, %rd681;
	ld.global.u32 	%r1494, [%rd651];
	mul.lo.s32 	%r1495, %r1494, %r1494;
	st.global.u32 	[%rd651], %r1495;
	add.s64 	%rd652, %rd651, %rd681;
	ld.global.u32 	%r1496, [%rd652];
	mul.lo.s32 	%r1497, %r1496, %r1496;
	st.global.u32 	[%rd652], %r1497;
	add.s64 	%rd653, %rd652, %rd681;
	ld.global.u32 	%r1498, [%rd653];
	mul.lo.s32 	%r1499, %r1498, %r1498;
	st.global.u32 	[%rd653], %r1499;
	add.s64 	%rd654, %rd653, %rd681;
	ld.global.u32 	%r1500, [%rd654];
	mul.lo.s32 	%r1501, %r1500, %r1500;
	st.global.u32 	[%rd654], %r1501;
	add.s64 	%rd655, %rd654, %rd681;
	ld.global.u32 	%r1502, [%rd655];
	mul.lo.s32 	%r1503, %r1502, %r1502;
	st.global.u32 	[%rd655], %r1503;
	add.s64 	%rd656, %rd655, %rd681;
	ld.global.u32 	%r1504, [%rd656];
	mul.lo.s32 	%r1505, %r1504, %r1504;
	st.global.u32 	[%rd656], %r1505;
	add.s64 	%rd657, %rd656, %rd681;
	ld.global.u32 	%r1506, [%rd657];
	mul.lo.s32 	%r1507, %r1506, %r1506;
	st.global.u32 	[%rd657], %r1507;
	add.s64 	%rd658, %rd657, %rd681;
	ld.global.u32 	%r1508, [%rd658];
	mul.lo.s32 	%r1509, %r1508, %r1508;
	st.global.u32 	[%rd658], %r1509;
	add.s64 	%rd659, %rd658, %rd681;
	ld.global.u32 	%r1510, [%rd659];
	mul.lo.s32 	%r1511, %r1510, %r1510;
	st.global.u32 	[%rd659], %r1511;
	add.s64 	%rd660, %rd659, %rd681;
	ld.global.u32 	%r1512, [%rd660];
	mul.lo.s32 	%r1513, %r1512, %r1512;
	st.global.u32 	[%rd660], %r1513;
	add.s64 	%rd661, %rd660, %rd681;
	ld.global.u32 	%r1514, [%rd661];
	mul.lo.s32 	%r1515, %r1514, %r1514;
	st.global.u32 	[%rd661], %r1515;
	add.s64 	%rd662, %rd661, %rd681;
	ld.global.u32 	%r1516, [%rd662];
	mul.lo.s32 	%r1517, %r1516, %r1516;
	st.global.u32 	[%rd662], %r1517;
	add.s64 	%rd663, %rd662, %rd681;
	ld.global.u32 	%r1518, [%rd663];
	mul.lo.s32 	%r1519, %r1518, %r1518;
	st.global.u32 	[%rd663], %r1519;
	add.s32 	%r2813, %r2813, 16;
	setp.ne.s32 	%p204, %r2813, %r227;
	mov.u32 	%r2815, %r227;
	@%p204 bra 	$L__BB0_161;
$L__BB0_162:
	setp.eq.s32 	%p205, %r223, 0;
	@%p205 bra 	$L__BB0_172;
	setp.lt.u32 	%p206, %r224, 7;
	@%p206 bra 	$L__BB0_165;
	mul.lo.s32 	%r1520, %r2815, %r497;
	cvt.s64.s32 	%rd664, %r1520;
	add.s64 	%rd665, %rd44, %rd664;
	ld.global.u32 	%r1521, [%rd665];
	mul.lo.s32 	%r1522, %r1521, %r1521;
	st.global.u32 	[%rd665], %r1522;
	add.s64 	%rd667, %rd665, %rd681;
	ld.global.u32 	%r1523, [%rd667];
	mul.lo.s32 	%r1524, %r1523, %r1523;
	st.global.u32 	[%rd667], %r1524;
	add.s64 	%rd668, %rd667, %rd681;
	ld.global.u32 	%r1525, [%rd668];
	mul.lo.s32 	%r1526, %r1525, %r1525;
	st.global.u32 	[%rd668], %r1526;
	add.s64 	%rd669, %rd668, %rd681;
	ld.global.u32 	%r1527, [%rd669];
	mul.lo.s32 	%r1528, %r1527, %r1527;
	st.global.u32 	[%rd669], %r1528;
	add.s64 	%rd670, %rd669, %rd681;
	ld.global.u32 	%r1529, [%rd670];
	mul.lo.s32 	%r1530, %r1529, %r1529;
	st.global.u32 	[%rd670], %r1530;
	add.s64 	%rd671, %rd670, %rd681;
	ld.global.u32 	%r1531, [%rd671];
	mul.lo.s32 	%r1532, %r1531, %r1531;
	st.global.u32 	[%rd671], %r1532;
	add.s64 	%rd672, %rd671, %rd681;
	ld.global.u32 	%r1533, [%rd672];
	mul.lo.s32 	%r1534, %r1533, %r1533;
	st.global.u32 	[%rd672], %r1534;
	add.s64 	%rd673, %rd672, %rd681;
	ld.global.u32 	%r1535, [%rd673];
	mul.lo.s32 	%r1536, %r1535, %r1535;
	st.global.u32 	[%rd673], %r1536;
	add.s32 	%r2815, %r2815, 8;
$L__BB0_165:
	setp.eq.s32 	%p207, %r225, 0;
	@%p207 bra 	$L__BB0_172;
	setp.lt.u32 	%p208, %r226, 3;
	@%p208 bra 	$L__BB0_168;
	mul.lo.s32 	%r1537, %r2815, %r497;
	cvt.s64.s32 	%rd674, %r1537;
	add.s64 	%rd675, %rd44, %rd674;
	ld.global.u32 	%r1538, [%rd675];
	mul.lo.s32 	%r1539, %r1538, %r1538;
	st.global.u32 	[%rd675], %r1539;
	add.s64 	%rd677, %rd675, %rd681;
	ld.global.u32 	%r1540, [%rd677];
	mul.lo.s32 	%r1541, %r1540, %r1540;
	st.global.u32 	[%rd677], %r1541;
	add.s64 	%rd678, %rd677, %rd681;
	ld.global.u32 	%r1542, [%rd678];
	mul.lo.s32 	%r1543, %r1542, %r1542;
	st.global.u32 	[%rd678], %r1543;
	add.s64 	%rd679, %rd678, %rd681;
	ld.global.u32 	%r1544, [%rd679];
	mul.lo.s32 	%r1545, %r1544, %r1544;
	st.global.u32 	[%rd679], %r1545;
	add.s32 	%r2815, %r2815, 4;
$L__BB0_168:
	setp.eq.s32 	%p209, %r228, 0;
	@%p209 bra 	$L__BB0_172;
	setp.eq.s32 	%p210, %r228, 1;
	mul.lo.s32 	%r1546, %r2815, %r497;
	cvt.s64.s32 	%rd680, %r1546;
	add.s64 	%rd45, %rd44, %rd680;
	ld.global.u32 	%r1547, [%rd45];
	mul.lo.s32 	%r1548, %r1547, %r1547;
	st.global.u32 	[%rd45], %r1548;
	@%p210 bra 	$L__BB0_172;
	setp.eq.s32 	%p211, %r228, 2;
	add.s64 	%rd46, %rd45, %rd681;
	ld.global.u32 	%r1549, [%rd46];
	mul.lo.s32 	%r1550, %r1549, %r1549;
	st.global.u32 	[%rd46], %r1550;
	@%p211 bra 	$L__BB0_172;
	add.s64 	%rd683, %rd46, %rd681;
	ld.global.u32 	%r1551, [%rd683];
	mul.lo.s32 	%r1552, %r1551, %r1551;
	st.global.u32 	[%rd683], %r1552;
$L__BB0_172:
	add.s32 	%r2812, %r2812, 1;
	setp.eq.s32 	%p212, %r2812, %r498;
	@%p212 bra 	$L__BB0_559;
	bra.uni 	$L__BB0_159;
$L__BB0_173:
	setp.eq.s32 	%p21, %r500, 18;
	@%p21 bra 	$L__BB0_399;
	setp.eq.s32 	%p22, %r500, 19;
	@%p22 bra 	$L__BB0_175;
	bra.uni 	$L__BB0_559;
$L__BB0_175:
	min.s32 	%r1343, %r498, %r499;
	setp.lt.s32 	%p180, %r1343, 1;
	@%p180 bra 	$L__BB0_559;
	and.b32  	%r193, %r499, 15;
	add.s32 	%r194, %r193, -1;
	and.b32  	%r195, %r499, 7;
	add.s32 	%r196, %r195, -1;
	and.b32  	%r197, %r499, 2147483632;
	and.b32  	%r198, %r499, 3;
	mov.b32 	%r2802, 0;
	cvt.s64.s32 	%rd603, %r497;
$L__BB0_177:
	setp.lt.u32 	%p181, %r499, 16;
	mul.wide.u32 	%rd567, %r2802, 4;
	add.s64 	%rd38, %rd1, %rd567;
	mov.b32 	%r2805, 0;
	@%p181 bra 	$L__BB0_180;
	mov.b32 	%r2803, 0;
$L__BB0_179:
	.pragma "nounroll";
	mul.lo.s32 	%r1347, %r2803, %r497;
	cvt.s64.s32 	%rd568, %r1347;
	add.s64 	%rd569, %rd38, %rd568;
	ld.global.u32 	%r1348, [%rd569];
	mul.lo.s32 	%r1349, %r1348, %r1348;
	st.global.u32 	[%rd569], %r1349;
	add.s64 	%rd571, %rd569, %rd603;
	ld.global.u32 	%r1350, [%rd571];
	mul.lo.s32 	%r1351, %r1350, %r1350;
	st.global.u32 	[%rd571], %r1351;
	add.s64 	%rd572, %rd571, %rd603;
	ld.global.u32 	%r1352, [%rd572];
	mul.lo.s32 	%r1353, %r1352, %r1352;
	st.global.u32 	[%rd572], %r1353;
	add.s64 	%rd573, %rd572, %rd603;
	ld.global.u32 	%r1354, [%rd573];
	mul.lo.s32 	%r1355, %r1354, %r1354;
	st.global.u32 	[%rd573], %r1355;
	add.s64 	%rd574, %rd573, %rd603;
	ld.global.u32 	%r1356, [%rd574];
	mul.lo.s32 	%r1357, %r1356, %r1356;
	st.global.u32 	[%rd574], %r1357;
	add.s64 	%rd575, %rd574, %rd603;
	ld.global.u32 	%r1358, [%rd575];
	mul.lo.s32 	%r1359, %r1358, %r1358;
	st.global.u32 	[%rd575], %r1359;
	add.s64 	%rd576, %rd575, %rd603;
	ld.global.u32 	%r1360, [%rd576];
	mul.lo.s32 	%r1361, %r1360, %r1360;
	st.global.u32 	[%rd576], %r1361;
	add.s64 	%rd577, %rd576, %rd603;
	ld.global.u32 	%r1362, [%rd577];
	mul.lo.s32 	%r1363, %r1362, %r1362;
	st.global.u32 	[%rd577], %r1363;
	add.s64 	%rd578, %rd577, %rd603;
	ld.global.u32 	%r1364, [%rd578];
	mul.lo.s32 	%r1365, %r1364, %r1364;
	st.global.u32 	[%rd578], %r1365;
	add.s64 	%rd579, %rd578, %rd603;
	ld.global.u32 	%r1366, [%rd579];
	mul.lo.s32 	%r1367, %r1366, %r1366;
	st.global.u32 	[%rd579], %r1367;
	add.s64 	%rd580, %rd579, %rd603;
	ld.global.u32 	%r1368, [%rd580];
	mul.lo.s32 	%r1369, %r1368, %r1368;
	st.global.u32 	[%rd580], %r1369;
	add.s64 	%rd581, %rd580, %rd603;
	ld.global.u32 	%r1370, [%rd581];
	mul.lo.s32 	%r1371, %r1370, %r1370;
	st.global.u32 	[%rd581], %r1371;
	add.s64 	%rd582, %rd581, %rd603;
	ld.global.u32 	%r1372, [%rd582];
	mul.lo.s32 	%r1373, %r1372, %r1372;
	st.global.u32 	[%rd582], %r1373;
	add.s64 	%rd583, %rd582, %rd603;
	ld.global.u32 	%r1374, [%rd583];
	mul.lo.s32 	%r1375, %r1374, %r1374;
	st.global.u32 	[%rd583], %r1375;
	add.s64 	%rd584, %rd583, %rd603;
	ld.global.u32 	%r1376, [%rd584];
	mul.lo.s32 	%r1377, %r1376, %r1376;
	st.global.u32 	[%rd584], %r1377;
	add.s64 	%rd585, %rd584, %rd603;
	ld.global.u32 	%r1378, [%rd585];
	mul.lo.s32 	%r1379, %r1378, %r1378;
	st.global.u32 	[%rd585], %r1379;
	add.s32 	%r2803, %r2803, 16;
	setp.ne.s32 	%p182, %r2803, %r197;
	mov.u32 	%r2805, %r197;
	@%p182 bra 	$L__BB0_179;
$L__BB0_180:
	setp.eq.s32 	%p183, %r193, 0;
	@%p183 bra 	$L__BB0_190;
	setp.lt.u32 	%p184, %r194, 7;
	@%p184 bra 	$L__BB0_183;
	mul.lo.s32 	%r1380, %r2805, %r497;
	cvt.s64.s32 	%rd586, %r1380;
	add.s64 	%rd587, %rd38, %rd586;
	ld.global.u32 	%r1381, [%rd587];
	mul.lo.s32 	%r1382, %r1381, %r1381;
	st.global.u32 	[%rd587], %r1382;
	add.s64 	%rd589, %rd587, %rd603;
	ld.global.u32 	%r1383, [%rd589];
	mul.lo.s32 	%r1384, %r1383, %r1383;
	st.global.u32 	[%rd589], %r1384;
	add.s64 	%rd590, %rd589, %rd603;
	ld.global.u32 	%r1385, [%rd590];
	mul.lo.s32 	%r1386, %r1385, %r1385;
	st.global.u32 	[%rd590], %r1386;
	add.s64 	%rd591, %rd590, %rd603;
	ld.global.u32 	%r1387, [%rd591];
	mul.lo.s32 	%r1388, %r1387, %r1387;
	st.global.u32 	[%rd591], %r1388;
	add.s64 	%rd592, %rd591, %rd603;
	ld.global.u32 	%r1389, [%rd592];
	mul.lo.s32 	%r1390, %r1389, %r1389;
	st.global.u32 	[%rd592], %r1390;
	add.s64 	%rd593, %rd592, %rd603;
	ld.global.u32 	%r1391, [%rd593];
	mul.lo.s32 	%r1392, %r1391, %r1391;
	st.global.u32 	[%rd593], %r1392;
	add.s64 	%rd594, %rd593, %rd603;
	ld.global.u32 	%r1393, [%rd594];
	mul.lo.s32 	%r1394, %r1393, %r1393;
	st.global.u32 	[%rd594], %r1394;
	add.s64 	%rd595, %rd594, %rd603;
	ld.global.u32 	%r1395, [%rd595];
	mul.lo.s32 	%r1396, %r1395, %r1395;
	st.global.u32 	[%rd595], %r1396;
	add.s32 	%r2805, %r2805, 8;
$L__BB0_183:
	setp.eq.s32 	%p185, %r195, 0;
	@%p185 bra 	$L__BB0_190;
	setp.lt.u32 	%p186, %r196, 3;
	@%p186 bra 	$L__BB0_186;
	mul.lo.s32 	%r1397, %r2805, %r497;
	cvt.s64.s32 	%rd596, %r1397;
	add.s64 	%rd597, %rd38, %rd596;
	ld.global.u32 	%r1398, [%rd597];
	mul.lo.s32 	%r1399, %r1398, %r1398;
	st.global.u32 	[%rd597], %r1399;
	add.s64 	%rd599, %rd597, %rd603;
	ld.global.u32 	%r1400, [%rd599];
	mul.lo.s32 	%r1401, %r1400, %r1400;
	st.global.u32 	[%rd599], %r1401;
	add.s64 	%rd600, %rd599, %rd603;
	ld.global.u32 	%r1402, [%rd600];
	mul.lo.s32 	%r1403, %r1402, %r1402;
	st.global.u32 	[%rd600], %r1403;
	add.s64 	%rd601, %rd600, %rd603;
	ld.global.u32 	%r1404, [%rd601];
	mul.lo.s32 	%r1405, %r1404, %r1404;
	st.global.u32 	[%rd601], %r1405;
	add.s32 	%r2805, %r2805, 4;
$L__BB0_186:
	setp.eq.s32 	%p187, %r198, 0;
	@%p187 bra 	$L__BB0_190;
	setp.eq.s32 	%p188, %r198, 1;
	mul.lo.s32 	%r1406, %r2805, %r497;
	cvt.s64.s32 	%rd602, %r1406;
	add.s64 	%rd39, %rd38, %rd602;
	ld.global.u32 	%r1407, [%rd39];
	mul.lo.s32 	%r1408, %r1407, %r1407;
	st.global.u32 	[%rd39], %r1408;
	@%p188 bra 	$L__BB0_190;
	setp.eq.s32 	%p189, %r198, 2;
	add.s64 	%rd40, %rd39, %rd603;
	ld.global.u32 	%r1409, [%rd40];
	mul.lo.s32 	%r1410, %r1409, %r1409;
	st.global.u32 	[%rd40], %r1410;
	@%p189 bra 	$L__BB0_190;
	add.s64 	%rd605, %rd40, %rd603;
	ld.global.u32 	%r1411, [%rd605];
	mul.lo.s32 	%r1412, %r1411, %r1411;
	st.global.u32 	[%rd605], %r1412;
$L__BB0_190:
	add.s32 	%r2802, %r2802, 1;
	setp.eq.s32 	%p190, %r2802, %r498;
	@%p190 bra 	$L__BB0_559;
	bra.uni 	$L__BB0_177;
$L__BB0_191:
	setp.gt.s32 	%p15, %r500, 21;
	@%p15 bra 	$L__BB0_210;
	setp.eq.s32 	%p18, %r500, 20;
	@%p18 bra 	$L__BB0_383;
	setp.eq.s32 	%p19, %r500, 21;
	@%p19 bra 	$L__BB0_194;
	bra.uni 	$L__BB0_559;
$L__BB0_194:
	min.s32 	%r1203, %r498, %r499;
	setp.lt.s32 	%p158, %r1203, 1;
	@%p158 bra 	$L__BB0_559;
	add.s32 	%r161, %r499, -1;
	and.b32  	%r162, %r499, 15;
	add.s32 	%r163, %r162, -1;
	and.b32  	%r164, %r499, 7;
	add.s32 	%r165, %r164, -1;
	and.b32  	%r166, %r499, 2147483632;
	and.b32  	%r167, %r499, 3;
	mov.b32 	%r2792, 0;
	cvt.s64.s32 	%rd525, %r497;
$L__BB0_196:
	setp.lt.u32 	%p159, %r161, 15;
	mul.wide.u32 	%rd489, %r2792, 4;
	add.s64 	%rd32, %rd1, %rd489;
	mov.b32 	%r2795, 0;
	@%p159 bra 	$L__BB0_199;
	mov.b32 	%r2793, 0;
$L__BB0_198:
	.pragma "nounroll";
	mul.lo.s32 	%r1207, %r2793, %r497;
	cvt.s64.s32 	%rd490, %r1207;
	add.s64 	%rd491, %rd32, %rd490;
	ld.global.u32 	%r1208, [%rd491];
	mul.lo.s32 	%r1209, %r1208, %r1208;
	st.global.u32 	[%rd491], %r1209;
	add.s64 	%rd493, %rd491, %rd525;
	ld.global.u32 	%r1210, [%rd493];
	mul.lo.s32 	%r1211, %r1210, %r1210;
	st.global.u32 	[%rd493], %r1211;
	add.s64 	%rd494, %rd493, %rd525;
	ld.global.u32 	%r1212, [%rd494];
	mul.lo.s32 	%r1213, %r1212, %r1212;
	st.global.u32 	[%rd494], %r1213;
	add.s64 	%rd495, %rd494, %rd525;
	ld.global.u32 	%r1214, [%rd495];
	mul.lo.s32 	%r1215, %r1214, %r1214;
	st.global.u32 	[%rd495], %r1215;
	add.s64 	%rd496, %rd495, %rd525;
	ld.global.u32 	%r1216, [%rd496];
	mul.lo.s32 	%r1217, %r1216, %r1216;
	st.global.u32 	[%rd496], %r1217;
	add.s64 	%rd497, %rd496, %rd525;
	ld.global.u32 	%r1218, [%rd497];
	mul.lo.s32 	%r1219, %r1218, %r1218;
	st.global.u32 	[%rd497], %r1219;
	add.s64 	%rd498, %rd497, %rd525;
	ld.global.u32 	%r1220, [%rd498];
	mul.lo.s32 	%r1221, %r1220, %r1220;
	st.global.u32 	[%rd498], %r1221;
	add.s64 	%rd499, %rd498, %rd525;
	ld.global.u32 	%r1222, [%rd499];
	mul.lo.s32 	%r1223, %r1222, %r1222;
	st.global.u32 	[%rd499], %r1223;
	add.s64 	%rd500, %rd499, %rd525;
	ld.global.u32 	%r1224, [%rd500];
	mul.lo.s32 	%r1225, %r1224, %r1224;
	st.global.u32 	[%rd500], %r1225;
	add.s64 	%rd501, %rd500, %rd525;
	ld.global.u32 	%r1226, [%rd501];
	mul.lo.s32 	%r1227, %r1226, %r1226;
	st.global.u32 	[%rd501], %r1227;
	add.s64 	%rd502, %rd501, %rd525;
	ld.global.u32 	%r1228, [%rd502];
	mul.lo.s32 	%r1229, %r1228, %r1228;
	st.global.u32 	[%rd502], %r1229;
	add.s64 	%rd503, %rd502, %rd525;
	ld.global.u32 	%r1230, [%rd503];
	mul.lo.s32 	%r1231, %r1230, %r1230;
	st.global.u32 	[%rd503], %r1231;
	add.s64 	%rd504, %rd503, %rd525;
	ld.global.u32 	%r1232, [%rd504];
	mul.lo.s32 	%r1233, %r1232, %r1232;
	st.global.u32 	[%rd504], %r1233;
	add.s64 	%rd505, %rd504, %rd525;
	ld.global.u32 	%r1234, [%rd505];
	mul.lo.s32 	%r1235, %r1234, %r1234;
	st.global.u32 	[%rd505], %r1235;
	add.s64 	%rd506, %rd505, %rd525;
	ld.global.u32 	%r1236, [%rd506];
	mul.lo.s32 	%r1237, %r1236, %r1236;
	st.global.u32 	[%rd506], %r1237;
	add.s64 	%rd507, %rd506, %rd525;
	ld.global.u32 	%r1238, [%rd507];
	mul.lo.s32 	%r1239, %r1238, %r1238;
	st.global.u32 	[%rd507], %r1239;
	add.s32 	%r2793, %r2793, 16;
	setp.ne.s32 	%p160, %r2793, %r166;
	mov.u32 	%r2795, %r166;
	@%p160 bra 	$L__BB0_198;
$L__BB0_199:
	setp.eq.s32 	%p161, %r162, 0;
	@%p161 bra 	$L__BB0_209;
	setp.lt.u32 	%p162, %r163, 7;
	@%p162 bra 	$L__BB0_202;
	mul.lo.s32 	%r1240, %r2795, %r497;
	cvt.s64.s32 	%rd508, %r1240;
	add.s64 	%rd509, %rd32, %rd508;
	ld.global.u32 	%r1241, [%rd509];
	mul.lo.s32 	%r1242, %r1241, %r1241;
	st.global.u32 	[%rd509], %r1242;
	add.s64 	%rd511, %rd509, %rd525;
	ld.global.u32 	%r1243, [%rd511];
	mul.lo.s32 	%r1244, %r1243, %r1243;
	st.global.u32 	[%rd511], %r1244;
	add.s64 	%rd512, %rd511, %rd525;
	ld.global.u32 	%r1245, [%rd512];
	mul.lo.s32 	%r1246, %r1245, %r1245;
	st.global.u32 	[%rd512], %r1246;
	add.s64 	%rd513, %rd512, %rd525;
	ld.global.u32 	%r1247, [%rd513];
	mul.lo.s32 	%r1248, %r1247, %r1247;
	st.global.u32 	[%rd513], %r1248;
	add.s64 	%rd514, %rd513, %rd525;
	ld.global.u32 	%r1249, [%rd514];
	mul.lo.s32 	%r1250, %r1249, %r1249;
	st.global.u32 	[%rd514], %r1250;
	add.s64 	%rd515, %rd514, %rd525;
	ld.global.u32 	%r1251, [%rd515];
	mul.lo.s32 	%r1252, %r1251, %r1251;
	st.global.u32 	[%rd515], %r1252;
	add.s64 	%rd516, %rd515, %rd525;
	ld.global.u32 	%r1253, [%rd516];
	mul.lo.s32 	%r1254, %r1253, %r1253;
	st.global.u32 	[%rd516], %r1254;
	add.s64 	%rd517, %rd516, %rd525;
	ld.global.u32 	%r1255, [%rd517];
	mul.lo.s32 	%r1256, %r1255, %r1255;
	st.global.u32 	[%rd517], %r1256;
	add.s32 	%r2795, %r2795, 8;
$L__BB0_202:
	setp.eq.s32 	%p163, %r164, 0;
	@%p163 bra 	$L__BB0_209;
	setp.lt.u32 	%p164, %r165, 3;
	@%p164 bra 	$L__BB0_205;
	mul.lo.s32 	%r1257, %r2795, %r497;
	cvt.s64.s32 	%rd518, %r1257;
	add.s64 	%rd519, %rd32, %rd518;
	ld.global.u32 	%r1258, [%rd519];
	mul.lo.s32 	%r1259, %r1258, %r1258;
	st.global.u32 	[%rd519], %r1259;
	add.s64 	%rd521, %rd519, %rd525;
	ld.global.u32 	%r1260, [%rd521];
	mul.lo.s32 	%r1261, %r1260, %r1260;
	st.global.u32 	[%rd521], %r1261;
	add.s64 	%rd522, %rd521, %rd525;
	ld.global.u32 	%r1262, [%rd522];
	mul.lo.s32 	%r1263, %r1262, %r1262;
	st.global.u32 	[%rd522], %r1263;
	add.s64 	%rd523, %rd522, %rd525;
	ld.global.u32 	%r1264, [%rd523];
	mul.lo.s32 	%r1265, %r1264, %r1264;
	st.global.u32 	[%rd523], %r1265;
	add.s32 	%r2795, %r2795, 4;
$L__BB0_205:
	setp.eq.s32 	%p165, %r167, 0;
	@%p165 bra 	$L__BB0_209;
	setp.eq.s32 	%p166, %r167, 1;
	mul.lo.s32 	%r1266, %r2795, %r497;
	cvt.s64.s32 	%rd524, %r1266;
	add.s64 	%rd33, %rd32, %rd524;
	ld.global.u32 	%r1267, [%rd33];
	mul.lo.s32 	%r1268, %r1267, %r1267;
	st.global.u32 	[%rd33], %r1268;
	@%p166 bra 	$L__BB0_209;
	setp.eq.s32 	%p167, %r167, 2;
	add.s64 	%rd34, %rd33, %rd525;
	ld.global.u32 	%r1269, [%rd34];
	mul.lo.s32 	%r1270, %r1269, %r1269;
	st.global.u32 	[%rd34], %r1270;
	@%p167 bra 	$L__BB0_209;
	add.s64 	%rd527, %rd34, %rd525;
	ld.global.u32 	%r1271, [%rd527];
	mul.lo.s32 	%r1272, %r1271, %r1271;
	st.global.u32 	[%rd527], %r1272;
$L__BB0_209:
	add.s32 	%r2792, %r2792, 1;
	setp.eq.s32 	%p168, %r2792, %r498;
	@%p168 bra 	$L__BB0_559;
	bra.uni 	$L__BB0_196;
$L__BB0_210:
	setp.eq.s32 	%p16, %r500, 22;
	@%p16 bra 	$L__BB0_367;
	setp.eq.s32 	%p17, %r500, 23;
	@%p17 bra 	$L__BB0_212;
	bra.uni 	$L__BB0_559;
$L__BB0_212:
	min.s32 	%r1063, %r498, %r499;
	setp.lt.s32 	%p136, %r1063, 1;
	@%p136 bra 	$L__BB0_559;
	add.s32 	%r129, %r499, -1;
	and.b32  	%r130, %r499, 15;
	add.s32 	%r131, %r130, -1;
	and.b32  	%r132, %r499, 7;
	add.s32 	%r133, %r132, -1;
	and.b32  	%r134, %r499, 2147483632;
	and.b32  	%r135, %r499, 3;
	mov.b32 	%r2782, 0;
	cvt.s64.s32 	%rd447, %r497;
$L__BB0_214:
	setp.lt.u32 	%p137, %r129, 15;
	mul.wide.u32 	%rd411, %r2782, 4;
	add.s64 	%rd26, %rd1, %rd411;
	mov.b32 	%r2785, 0;
	@%p137 bra 	$L__BB0_217;
	mov.b32 	%r2783, 0;
$L__BB0_216:
	.pragma "nounroll";
	mul.lo.s32 	%r1067, %r2783, %r497;
	cvt.s64.s32 	%rd412, %r1067;
	add.s64 	%rd413, %rd26, %rd412;
	ld.global.u32 	%r1068, [%rd413];
	mul.lo.s32 	%r1069, %r1068, %r1068;
	st.global.u32 	[%rd413], %r1069;
	add.s64 	%rd415, %rd413, %rd447;
	ld.global.u32 	%r1070, [%rd415];
	mul.lo.s32 	%r1071, %r1070, %r1070;
	st.global.u32 	[%rd415], %r1071;
	add.s64 	%rd416, %rd415, %rd447;
	ld.global.u32 	%r1072, [%rd416];
	mul.lo.s32 	%r1073, %r1072, %r1072;
	st.global.u32 	[%rd416], %r1073;
	add.s64 	%rd417, %rd416, %rd447;
	ld.global.u32 	%r1074, [%rd417];
	mul.lo.s32 	%r1075, %r1074, %r1074;
	st.global.u32 	[%rd417], %r1075;
	add.s64 	%rd418, %rd417, %rd447;
	ld.global.u32 	%r1076, [%rd418];
	mul.lo.s32 	%r1077, %r1076, %r1076;
	st.global.u32 	[%rd418], %r1077;
	add.s64 	%rd419, %rd418, %rd447;
	ld.global.u32 	%r1078, [%rd419];
	mul.lo.s32 	%r1079, %r1078, %r1078;
	st.global.u32 	[%rd419], %r1079;
	add.s64 	%rd420, %rd419, %rd447;
	ld.global.u32 	%r1080, [%rd420];
	mul.lo.s32 	%r1081, %r1080, %r1080;
	st.global.u32 	[%rd420], %r1081;
	add.s64 	%rd421, %rd420, %rd447;
	ld.global.u32 	%r1082, [%rd421];
	mul.lo.s32 	%r1083, %r1082, %r1082;
	st.global.u32 	[%rd421], %r1083;
	add.s64 	%rd422, %rd421, %rd447;
	ld.global.u32 	%r1084, [%rd422];
	mul.lo.s32 	%r1085, %r1084, %r1084;
	st.global.u32 	[%rd422], %r1085;
	add.s64 	%rd423, %rd422, %rd447;
	ld.global.u32 	%r1086, [%rd423];
	mul.lo.s32 	%r1087, %r1086, %r1086;
	st.global.u32 	[%rd423], %r1087;
	add.s64 	%rd424, %rd423, %rd447;
	ld.global.u32 	%r1088, [%rd424];
	mul.lo.s32 	%r1089, %r1088, %r1088;
	st.global.u32 	[%rd424], %r1089;
	add.s64 	%rd425, %rd424, %rd447;
	ld.global.u32 	%r1090, [%rd425];
	mul.lo.s32 	%r1091, %r1090, %r1090;
	st.global.u32 	[%rd425], %r1091;
	add.s64 	%rd426, %rd425, %rd447;
	ld.global.u32 	%r1092, [%rd426];
	mul.lo.s32 	%r1093, %r1092, %r1092;
	st.global.u32 	[%rd426], %r1093;
	add.s64 	%rd427, %rd426, %rd447;
	ld.global.u32 	%r1094, [%rd427];
	mul.lo.s32 	%r1095, %r1094, %r1094;
	st.global.u32 	[%rd427], %r1095;
	add.s64 	%rd428, %rd427, %rd447;
	ld.global.u32 	%r1096, [%rd428];
	mul.lo.s32 	%r1097, %r1096, %r1096;
	st.global.u32 	[%rd428], %r1097;
	add.s64 	%rd429, %rd428, %rd447;
	ld.global.u32 	%r1098, [%rd429];
	mul.lo.s32 	%r1099, %r1098, %r1098;
	st.global.u32 	[%rd429], %r1099;
	add.s32 	%r2783, %r2783, 16;
	setp.ne.s32 	%p138, %r2783, %r134;
	mov.u32 	%r2785, %r134;
	@%p138 bra 	$L__BB0_216;
$L__BB0_217:
	setp.eq.s32 	%p139, %r130, 0;
	@%p139 bra 	$L__BB0_227;
	setp.lt.u32 	%p140, %r131, 7;
	@%p140 bra 	$L__BB0_220;
	mul.lo.s32 	%r1100, %r2785, %r497;
	cvt.s64.s32 	%rd430, %r1100;
	add.s64 	%rd431, %rd26, %rd430;
	ld.global.u32 	%r1101, [%rd431];
	mul.lo.s32 	%r1102, %r1101, %r1101;
	st.global.u32 	[%rd431], %r1102;
	add.s64 	%rd433, %rd431, %rd447;
	ld.global.u32 	%r1103, [%rd433];
	mul.lo.s32 	%r1104, %r1103, %r1103;
	st.global.u32 	[%rd433], %r1104;
	add.s64 	%rd434, %rd433, %rd447;
	ld.global.u32 	%r1105, [%rd434];
	mul.lo.s32 	%r1106, %r1105, %r1105;
	st.global.u32 	[%rd434], %r1106;
	add.s64 	%rd435, %rd434, %rd447;
	ld.global.u32 	%r1107, [%rd435];
	mul.lo.s32 	%r1108, %r1107, %r1107;
	st.global.u32 	[%rd435], %r1108;
	add.s64 	%rd436, %rd435, %rd447;
	ld.global.u32 	%r1109, [%rd436];
	mul.lo.s32 	%r1110, %r1109, %r1109;
	st.global.u32 	[%rd436], %r1110;
	add.s64 	%rd437, %rd436, %rd447;
	ld.global.u32 	%r1111, [%rd437];
	mul.lo.s32 	%r1112, %r1111, %r1111;
	st.global.u32 	[%rd437], %r1112;
	add.s64 	%rd438, %rd437, %rd447;
	ld.global.u32 	%r1113, [%rd438];
	mul.lo.s32 	%r1114, %r1113, %r1113;
	st.global.u32 	[%rd438], %r1114;
	add.s64 	%rd439, %rd438, %rd447;
	ld.global.u32 	%r1115, [%rd439];
	mul.lo.s32 	%r1116, %r1115, %r1115;
	st.global.u32 	[%rd439], %r1116;
	add.s32 	%r2785, %r2785, 8;
$L__BB0_220:
	setp.eq.s32 	%p141, %r132, 0;
	@%p141 bra 	$L__BB0_227;
	setp.lt.u32 	%p142, %r133, 3;
	@%p142 bra 	$L__BB0_223;
	mul.lo.s32 	%r1117, %r2785, %r497;
	cvt.s64.s32 	%rd440, %r1117;
	add.s64 	%rd441, %rd26, %rd440;
	ld.global.u32 	%r1118, [%rd441];
	mul.lo.s32 	%r1119, %r1118, %r1118;
	st.global.u32 	[%rd441], %r1119;
	add.s64 	%rd443, %rd441, %rd447;
	ld.global.u32 	%r1120, [%rd443];
	mul.lo.s32 	%r1121, %r1120, %r1120;
	st.global.u32 	[%rd443], %r1121;
	add.s64 	%rd444, %rd443, %rd447;
	ld.global.u32 	%r1122, [%rd444];
	mul.lo.s32 	%r1123, %r1122, %r1122;
	st.global.u32 	[%rd444], %r1123;
	add.s64 	%rd445, %rd444, %rd447;
	ld.global.u32 	%r1124, [%rd445];
	mul.lo.s32 	%r1125, %r1124, %r1124;
	st.global.u32 	[%rd445], %r1125;
	add.s32 	%r2785, %r2785, 4;
$L__BB0_223:
	setp.eq.s32 	%p143, %r135, 0;
	@%p143 bra 	$L__BB0_227;
	setp.eq.s32 	%p144, %r135, 1;
	mul.lo.s32 	%r1126, %r2785, %r497;
	cvt.s64.s32 	%rd446, %r1126;
	add.s64 	%rd27, %rd26, %rd446;
	ld.global.u32 	%r1127, [%rd27];
	mul.lo.s32 	%r1128, %r1127, %r1127;
	st.global.u32 	[%rd27], %r1128;
	@%p144 bra 	$L__BB0_227;
	setp.eq.s32 	%p145, %r135, 2;
	add.s64 	%rd28, %rd27, %rd447;
	ld.global.u32 	%r1129, [%rd28];
	mul.lo.s32 	%r1130, %r1129, %r1129;
	st.global.u32 	[%rd28], %r1130;
	@%p145 bra 	$L__BB0_227;
	add.s64 	%rd449, %rd28, %rd447;
	ld.global.u32 	%r1131, [%rd449];
	mul.lo.s32 	%r1132, %r1131, %r1131;
	st.global.u32 	[%rd449], %r1132;
$L__BB0_227:
	add.s32 	%r2782, %r2782, 1;
	setp.eq.s32 	%p146, %r2782, %r498;
	@%p146 bra 	$L__BB0_559;
	bra.uni 	$L__BB0_214;
$L__BB0_228:
	setp.gt.s32 	%p3, %r500, 27;
	@%p3 bra 	$L__BB0_266;
	setp.gt.s32 	%p9, %r500, 25;
	@%p9 bra 	$L__BB0_248;
	setp.eq.s32 	%p12, %r500, 24;
	@%p12 bra 	$L__BB0_351;
	setp.eq.s32 	%p13, %r500, 25;
	@%p13 bra 	$L__BB0_232;
	bra.uni 	$L__BB0_559;
$L__BB0_232:
	min.s32 	%r923, %r498, %r499;
	setp.lt.s32 	%p114, %r923, 1;
	@%p114 bra 	$L__BB0_559;
	add.s32 	%r97, %r499, -1;
	and.b32  	%r98, %r499, 15;
	add.s32 	%r99, %r98, -1;
	and.b32  	%r100, %r499, 7;
	add.s32 	%r101, %r100, -1;
	and.b32  	%r102, %r499, 2147483632;
	and.b32  	%r103, %r499, 3;
	mov.b32 	%r2772, 0;
	cvt.s64.s32 	%rd369, %r497;
$L__BB0_234:
	setp.lt.u32 	%p115, %r97, 15;
	mul.wide.u32 	%rd333, %r2772, 4;
	add.s64 	%rd20, %rd1, %rd333;
	mov.b32 	%r2775, 0;
	@%p115 bra 	$L__BB0_237;
	mov.b32 	%r2773, 0;
$L__BB0_236:
	.pragma "nounroll";
	mul.lo.s32 	%r927, %r2773, %r497;
	cvt.s64.s32 	%rd334, %r927;
	add.s64 	%rd335, %rd20, %rd334;
	ld.global.u32 	%r928, [%rd335];
	mul.lo.s32 	%r929, %r928, %r928;
	st.global.u32 	[%rd335], %r929;
	add.s64 	%rd337, %rd335, %rd369;
	ld.global.u32 	%r930, [%rd337];
	mul.lo.s32 	%r931, %r930, %r930;
	st.global.u32 	[%rd337], %r931;
	add.s64 	%rd338, %rd337, %rd369;
	ld.global.u32 	%r932, [%rd338];
	mul.lo.s32 	%r933, %r932, %r932;
	st.global.u32 	[%rd338], %r933;
	add.s64 	%rd339, %rd338, %rd369;
	ld.global.u32 	%r934, [%rd339];
	mul.lo.s32 	%r935, %r934, %r934;
	st.global.u32 	[%rd339], %r935;
	add.s64 	%rd340, %rd339, %rd369;
	ld.global.u32 	%r936, [%rd340];
	mul.lo.s32 	%r937, %r936, %r936;
	st.global.u32 	[%rd340], %r937;
	add.s64 	%rd341, %rd340, %rd369;
	ld.global.u32 	%r938, [%rd341];
	mul.lo.s32 	%r939, %r938, %r938;
	st.global.u32 	[%rd341], %r939;
	add.s64 	%rd342, %rd341, %rd369;
	ld.global.u32 	%r940, [%rd342];
	mul.lo.s32 	%r941, %r940, %r940;
	st.global.u32 	[%rd342], %r941;
	add.s64 	%rd343, %rd342, %rd369;
	ld.global.u32 	%r942, [%rd343];
	mul.lo.s32 	%r943, %r942, %r942;
	st.global.u32 	[%rd343], %r943;
	add.s64 	%rd344, %rd343, %rd369;
	ld.global.u32 	%r944, [%rd344];
	mul.lo.s32 	%r945, %r944, %r944;
	st.global.u32 	[%rd344], %r945;
	add.s64 	%rd345, %rd344, %rd369;
	ld.global.u32 	%r946, [%rd345];
	mul.lo.s32 	%r947, %r946, %r946;
	st.global.u32 	[%rd345], %r947;
	add.s64 	%rd346, %rd345, %rd369;
	ld.global.u32 	%r948, [%rd346];
	mul.lo.s32 	%r949, %r948, %r948;
	st.global.u32 	[%rd346], %r949;
	add.s64 	%rd347, %rd346, %rd369;
	ld.global.u32 	%r950, [%rd347];
	mul.lo.s32 	%r951, %r950, %r950;
	st.global.u32 	[%rd347], %r951;
	add.s64 	%rd348, %rd347, %rd369;
	ld.global.u32 	%r952, [%rd348];
	mul.lo.s32 	%r953, %r952, %r952;
	st.global.u32 	[%rd348], %r953;
	add.s64 	%rd349, %rd348, %rd369;
	ld.global.u32 	%r954, [%rd349];
	mul.lo.s32 	%r955, %r954, %r954;
	st.global.u32 	[%rd349], %r955;
	add.s64 	%rd350, %rd349, %rd369;
	ld.global.u32 	%r956, [%rd350];
	mul.lo.s32 	%r957, %r956, %r956;
	st.global.u32 	[%rd350], %r957;
	add.s64 	%rd351, %rd350, %rd369;
	ld.global.u32 	%r958, [%rd351];
	mul.lo.s32 	%r959, %r958, %r958;
	st.global.u32 	[%rd351], %r959;
	add.s32 	%r2773, %r2773, 16;
	setp.ne.s32 	%p116, %r2773, %r102;
	mov.u32 	%r2775, %r102;
	@%p116 bra 	$L__BB0_236;
$L__BB0_237:
	setp.eq.s32 	%p117, %r98, 0;
	@%p117 bra 	$L__BB0_247;
	setp.lt.u32 	%p118, %r99, 7;
	@%p118 bra 	$L__BB0_240;
	mul.lo.s32 	%r960, %r2775, %r497;
	cvt.s64.s32 	%rd352, %r960;
	add.s64 	%rd353, %rd20, %rd352;
	ld.global.u32 	%r961, [%rd353];
	mul.lo.s32 	%r962, %r961, %r961;
	st.global.u32 	[%rd353], %r962;
	add.s64 	%rd355, %rd353, %rd369;
	ld.global.u32 	%r963, [%rd355];
	mul.lo.s32 	%r964, %r963, %r963;
	st.global.u32 	[%rd355], %r964;
	add.s64 	%rd356, %rd355, %rd369;
	ld.global.u32 	%r965, [%rd356];
	mul.lo.s32 	%r966, %r965, %r965;
	st.global.u32 	[%rd356], %r966;
	add.s64 	%rd357, %rd356, %rd369;
	ld.global.u32 	%r967, [%rd357];
	mul.lo.s32 	%r968, %r967, %r967;
	st.global.u32 	[%rd357], %r968;
	add.s64 	%rd358, %rd357, %rd369;
	ld.global.u32 	%r969, [%rd358];
	mul.lo.s32 	%r970, %r969, %r969;
	st.global.u32 	[%rd358], %r970;
	add.s64 	%rd359, %rd358, %rd369;
	ld.global.u32 	%r971, [%rd359];
	mul.lo.s32 	%r972, %r971, %r971;
	st.global.u32 	[%rd359], %r972;
	add.s64 	%rd360, %rd359, %rd369;
	ld.global.u32 	%r973, [%rd360];
	mul.lo.s32 	%r974, %r973, %r973;
	st.global.u32 	[%rd360], %r974;
	add.s64 	%rd361, %rd360, %rd369;
	ld.global.u32 	%r975, [%rd361];
	mul.lo.s32 	%r976, %r975, %r975;
	st.global.u32 	[%rd361], %r976;
	add.s32 	%r2775, %r2775, 8;
$L__BB0_240:
	setp.eq.s32 	%p119, %r100, 0;
	@%p119 bra 	$L__BB0_247;
	setp.lt.u32 	%p120, %r101, 3;
	@%p120 bra 	$L__BB0_243;
	mul.lo.s32 	%r977, %r2775, %r497;
	cvt.s64.s32 	%rd362, %r977;
	add.s64 	%rd363, %rd20, %rd362;
	ld.global.u32 	%r978, [%rd363];
	mul.lo.s32 	%r979, %r978, %r978;
	st.global.u32 	[%rd363], %r979;
	add.s64 	%rd365, %rd363, %rd369;
	ld.global.u32 	%r980, [%rd365];
	mul.lo.s32 	%r981, %r980, %r980;
	st.global.u32 	[%rd365], %r981;
	add.s64 	%rd366, %rd365, %rd369;
	ld.global.u32 	%r982, [%rd366];
	mul.lo.s32 	%r983, %r982, %r982;
	st.global.u32 	[%rd366], %r983;
	add.s64 	%rd367, %rd366, %rd369;
	ld.global.u32 	%r984, [%rd367];
	mul.lo.s32 	%r985, %r984, %r984;
	st.global.u32 	[%rd367], %r985;
	add.s32 	%r2775, %r2775, 4;
$L__BB0_243:
	setp.eq.s32 	%p121, %r103, 0;
	@%p121 bra 	$L__BB0_247;
	setp.eq.s32 	%p122, %r103, 1;
	mul.lo.s32 	%r986, %r2775, %r497;
	cvt.s64.s32 	%rd368, %r986;
	add.s64 	%rd21, %rd20, %rd368;
	ld.global.u32 	%r987, [%rd21];
	mul.lo.s32 	%r988, %r987, %r987;
	st.global.u32 	[%rd21], %r988;
	@%p122 bra 	$L__BB0_247;
	setp.eq.s32 	%p123, %r103, 2;
	add.s64 	%rd22, %rd21, %rd369;
	ld.global.u32 	%r989, [%rd22];
	mul.lo.s32 	%r990, %r989, %r989;
	st.global.u32 	[%rd22], %r990;
	@%p123 bra 	$L__BB0_247;
	add.s64 	%rd371, %rd22, %rd369;
	ld.global.u32 	%r991, [%rd371];
	mul.lo.s32 	%r992, %r991, %r991;
	st.global.u32 	[%rd371], %r992;
$L__BB0_247:
	add.s32 	%r2772, %r2772, 1;
	setp.eq.s32 	%p124, %r2772, %r498;
	@%p124 bra 	$L__BB0_559;
	bra.uni 	$L__BB0_234;
$L__BB0_248:
	setp.eq.s32 	%p10, %r500, 26;
	@%p10 bra 	$L__BB0_335;
	setp.eq.s32 	%p11, %r500, 27;
	@%p11 bra 	$L__BB0_250;
	bra.uni 	$L__BB0_559;
$L__BB0_250:
	min.s32 	%r783, %r498, %r499;
	setp.lt.s32 	%p92, %r783, 1;
	@%p92 bra 	$L__BB0_559;
	add.s32 	%r65, %r499, -1;
	and.b32  	%r66, %r499, 15;
	add.s32 	%r67, %r66, -1;
	and.b32  	%r68, %r499, 7;
	add.s32 	%r69, %r68, -1;
	and.b32  	%r70, %r499, 2147483632;
	and.b32  	%r71, %r499, 3;
	mov.b32 	%r2762, 0;
	cvt.s64.s32 	%rd291, %r497;
$L__BB0_252:
	setp.lt.u32 	%p93, %r65, 15;
	mul.wide.u32 	%rd255, %r2762, 4;
	add.s64 	%rd14, %rd1, %rd255;
	mov.b32 	%r2765, 0;
	@%p93 bra 	$L__BB0_255;
	mov.b32 	%r2763, 0;
$L__BB0_254:
	.pragma "nounroll";
	mul.lo.s32 	%r787, %r2763, %r497;
	cvt.s64.s32 	%rd256, %r787;
	add.s64 	%rd257, %rd14, %rd256;
	ld.global.u32 	%r788, [%rd257];
	mul.lo.s32 	%r789, %r788, %r788;
	st.global.u32 	[%rd257], %r789;
	add.s64 	%rd259, %rd257, %rd291;
	ld.global.u32 	%r790, [%rd259];
	mul.lo.s32 	%r791, %r790, %r790;
	st.global.u32 	[%rd259], %r791;
	add.s64 	%rd260, %rd259, %rd291;
	ld.global.u32 	%r792, [%rd260];
	mul.lo.s32 	%r793, %r792, %r792;
	st.global.u32 	[%rd260], %r793;
	add.s64 	%rd261, %rd260, %rd291;
	ld.global.u32 	%r794, [%rd261];
	mul.lo.s32 	%r795, %r794, %r794;
	st.global.u32 	[%rd261], %r795;
	add.s64 	%rd262, %rd261, %rd291;
	ld.global.u32 	%r796, [%rd262];
	mul.lo.s32 	%r797, %r796, %r796;
	st.global.u32 	[%rd262], %r797;
	add.s64 	%rd263, %rd262, %rd291;
	ld.global.u32 	%r798, [%rd263];
	mul.lo.s32 	%r799, %r798, %r798;
	st.global.u32 	[%rd263], %r799;
	add.s64 	%rd264, %rd263, %rd291;
	ld.global.u32 	%r800, [%rd264];
	mul.lo.s32 	%r801, %r800, %r800;
	st.global.u32 	[%rd264], %r801;
	add.s64 	%rd265, %rd264, %rd291;
	ld.global.u32 	%r802, [%rd265];
	mul.lo.s32 	%r803, %r802, %r802;
	st.global.u32 	[%rd265], %r803;
	add.s64 	%rd266, %rd265, %rd291;
	ld.global.u32 	%r804, [%rd266];
	mul.lo.s32 	%r805, %r804, %r804;
	st.global.u32 	[%rd266], %r805;
	add.s64 	%rd267, %rd266, %rd291;
	ld.global.u32 	%r806, [%rd267];
	mul.lo.s32 	%r807, %r806, %r806;
	st.global.u32 	[%rd267], %r807;
	add.s64 	%rd268, %rd267, %rd291;
	ld.global.u32 	%r808, [%rd268];
	mul.lo.s32 	%r809, %r808, %r808;
	st.global.u32 	[%rd268], %r809;
	add.s64 	%rd269, %rd268, %rd291;
	ld.global.u32 	%r810, [%rd269];
	mul.lo.s32 	%r811, %r810, %r810;
	st.global.u32 	[%rd269], %r811;
	add.s64 	%rd270, %rd269, %rd291;
	ld.global.u32 	%r812, [%rd270];
	mul.lo.s32 	%r813, %r812, %r812;
	st.global.u32 	[%rd270], %r813;
	add.s64 	%rd271, %rd270, %rd291;
	ld.global.u32 	%r814, [%rd271];
	mul.lo.s32 	%r815, %r814, %r814;
	st.global.u32 	[%rd271], %r815;
	add.s64 	%rd272, %rd271, %rd291;
	ld.global.u32 	%r816, [%rd272];
	mul.lo.s32 	%r817, %r816, %r816;
	st.global.u32 	[%rd272], %r817;
	add.s64 	%rd273, %rd272, %rd291;
	ld.global.u32 	%r818, [%rd273];
	mul.lo.s32 	%r819, %r818, %r818;
	st.global.u32 	[%rd273], %r819;
	add.s32 	%r2763, %r2763, 16;
	setp.ne.s32 	%p94, %r2763, %r70;
	mov.u32 	%r2765, %r70;
	@%p94 bra 	$L__BB0_254;
$L__BB0_255:
	setp.eq.s32 	%p95, %r66, 0;
	@%p95 bra 	$L__BB0_265;
	setp.lt.u32 	%p96, %r67, 7;
	@%p96 bra 	$L__BB0_258;
	mul.lo.s32 	%r820, %r2765, %r497;
	cvt.s64.s32 	%rd274, %r820;
	add.s64 	%rd275, %rd14, %rd274;
	ld.global.u32 	%r821, [%rd275];
	mul.lo.s32 	%r822, %r821, %r821;
	st.global.u32 	[%rd275], %r822;
	add.s64 	%rd277, %rd275, %rd291;
	ld.global.u32 	%r823, [%rd277];
	mul.lo.s32 	%r824, %r823, %r823;
	st.global.u32 	[%rd277], %r824;
	add.s64 	%rd278, %rd277, %rd291;
	ld.global.u32 	%r825, [%rd278];
	mul.lo.s32 	%r826, %r825, %r825;
	st.global.u32 	[%rd278], %r826;
	add.s64 	%rd279, %rd278, %rd291;
	ld.global.u32 	%r827, [%rd279];
	mul.lo.s32 	%r828, %r827, %r827;
	st.global.u32 	[%rd279], %r828;
	add.s64 	%rd280, %rd279, %rd291;
	ld.global.u32 	%r829, [%rd280];
	mul.lo.s32 	%r830, %r829, %r829;
	st.global.u32 	[%rd280], %r830;
	add.s64 	%rd281, %rd280, %rd291;
	ld.global.u32 	%r831, [%rd281];
	mul.lo.s32 	%r832, %r831, %r831;
	st.global.u32 	[%rd281], %r832;
	add.s64 	%rd282, %rd281, %rd291;
	ld.global.u32 	%r833, [%rd282];
	mul.lo.s32 	%r834, %r833, %r833;
	st.global.u32 	[%rd282], %r834;
	add.s64 	%rd283, %rd282, %rd291;
	ld.global.u32 	%r835, [%rd283];
	mul.lo.s32 	%r836, %r835, %r835;
	st.global.u32 	[%rd283], %r836;
	add.s32 	%r2765, %r2765, 8;
$L__BB0_258:
	setp.eq.s32 	%p97, %r68, 0;
	@%p97 bra 	$L__BB0_265;
	setp.lt.u32 	%p98, %r69, 3;
	@%p98 bra 	$L__BB0_261;
	mul.lo.s32 	%r837, %r2765, %r497;
	cvt.s64.s32 	%rd284, %r837;
	add.s64 	%rd285, %rd14, %rd284;
	ld.global.u32 	%r838, [%rd285];
	mul.lo.s32 	%r839, %r838, %r838;
	st.global.u32 	[%rd285], %r839;
	add.s64 	%rd287, %rd285, %rd291;
	ld.global.u32 	%r840, [%rd287];
	mul.lo.s32 	%r841, %r840, %r840;
	st.global.u32 	[%rd287], %r841;
	add.s64 	%rd288, %rd287, %rd291;
	ld.global.u32 	%r842, [%rd288];
	mul.lo.s32 	%r843, %r842, %r842;
	st.global.u32 	[%rd288], %r843;
	add.s64 	%rd289, %rd288, %rd291;
	ld.global.u32 	%r844, [%rd289];
	mul.lo.s32 	%r845, %r844, %r844;
	st.global.u32 	[%rd289], %r845;
	add.s32 	%r2765, %r2765, 4;
$L__BB0_261:
	setp.eq.s32 	%p99, %r71, 0;
	@%p99 bra 	$L__BB0_265;
	setp.eq.s32 	%p100, %r71, 1;
	mul.lo.s32 	%r846, %r2765, %r497;
	cvt.s64.s32 	%rd290, %r846;
	add.s64 	%rd15, %rd14, %rd290;
	ld.global.u32 	%r847, [%rd15];
	mul.lo.s32 	%r848, %r847, %r847;
	st.global.u32 	[%rd15], %r848;
	@%p100 bra 	$L__BB0_265;
	setp.eq.s32 	%p101, %r71, 2;
	add.s64 	%rd16, %rd15, %rd291;
	ld.global.u32 	%r849, [%rd16];
	mul.lo.s32 	%r850, %r849, %r849;
	st.global.u32 	[%rd16], %r850;
	@%p101 bra 	$L__BB0_265;
	add.s64 	%rd293, %rd16, %rd291;
	ld.global.u32 	%r851, [%rd293];
	mul.lo.s32 	%r852, %r851, %r851;
	st.global.u32 	[%rd293], %r852;
$L__BB0_265:
	add.s32 	%r2762, %r2762, 1;
	setp.eq.s32 	%p102, %r2762, %r498;
	@%p102 bra 	$L__BB0_559;
	bra.uni 	$L__BB0_252;
$L__BB0_266:
	setp.gt.s32 	%p4, %r500, 29;
	@%p4 bra 	$L__BB0_285;
	setp.eq.s32 	%p7, %r500, 28;
	@%p7 bra 	$L__BB0_319;
	setp.eq.s32 	%p8, %r500, 29;
	@%p8 bra 	$L__BB0_269;
	bra.uni 	$L__BB0_559;
$L__BB0_269:
	min.s32 	%r643, %r498, %r499;
	setp.lt.s32 	%p70, %r643, 1;
	@%p70 bra 	$L__BB0_559;
	add.s32 	%r33, %r499, -1;
	and.b32  	%r34, %r499, 15;
	add.s32 	%r35, %r34, -1;
	and.b32  	%r36, %r499, 7;
	add.s32 	%r37, %r36, -1;
	and.b32  	%r38, %r499, 2147483632;
	and.b32  	%r39, %r499, 3;
	mov.b32 	%r2752, 0;
	cvt.s64.s32 	%rd213, %r497;
$L__BB0_271:
	setp.lt.u32 	%p71, %r33, 15;
	mul.wide.u32 	%rd177, %r2752, 4;
	add.s64 	%rd8, %rd1, %rd177;
	mov.b32 	%r2755, 0;
	@%p71 bra 	$L__BB0_274;
	mov.b32 	%r2753, 0;
$L__BB0_273:
	.pragma "nounroll";
	mul.lo.s32 	%r647, %r2753, %r497;
	cvt.s64.s32 	%rd178, %r647;
	add.s64 	%rd179, %rd8, %rd178;
	ld.global.u32 	%r648, [%rd179];
	mul.lo.s32 	%r649, %r648, %r648;
	st.global.u32 	[%rd179], %r649;
	add.s64 	%rd181, %rd179, %rd213;
	ld.global.u32 	%r650, [%rd181];
	mul.lo.s32 	%r651, %r650, %r650;
	st.global.u32 	[%rd181], %r651;
	add.s64 	%rd182, %rd181, %rd213;
	ld.global.u32 	%r652, [%rd182];
	mul.lo.s32 	%r653, %r652, %r652;
	st.global.u32 	[%rd182], %r653;
	add.s64 	%rd183, %rd182, %rd213;
	ld.global.u32 	%r654, [%rd183];
	mul.lo.s32 	%r655, %r654, %r654;
	st.global.u32 	[%rd183], %r655;
	add.s64 	%rd184, %rd183, %rd213;
	ld.global.u32 	%r656, [%rd184];
	mul.lo.s32 	%r657, %r656, %r656;
	st.global.u32 	[%rd184], %r657;
	add.s64 	%rd185, %rd184, %rd213;
	ld.global.u32 	%r658, [%rd185];
	mul.lo.s32 	%r659, %r658, %r658;
	st.global.u32 	[%rd185], %r659;
	add.s64 	%rd186, %rd185, %rd213;
	ld.global.u32 	%r660, [%rd186];
	mul.lo.s32 	%r661, %r660, %r660;
	st.global.u32 	[%rd186], %r661;
	add.s64 	%rd187, %rd186, %rd213;
	ld.global.u32 	%r662, [%rd187];
	mul.lo.s32 	%r663, %r662, %r662;
	st.global.u32 	[%rd187], %r663;
	add.s64 	%rd188, %rd187, %rd213;
	ld.global.u32 	%r664, [%rd188];
	mul.lo.s32 	%r665, %r664, %r664;
	st.global.u32 	[%rd188], %r665;
	add.s64 	%rd189, %rd188, %rd213;
	ld.global.u32 	%r666, [%rd189];
	mul.lo.s32 	%r667, %r666, %r666;
	st.global.u32 	[%rd189], %r667;
	add.s64 	%rd190, %rd189, %rd213;
	ld.global.u32 	%r668, [%rd190];
	mul.lo.s32 	%r669, %r668, %r668;
	st.global.u32 	[%rd190], %r669;
	add.s64 	%rd191, %rd190, %rd213;
	ld.global.u32 	%r670, [%rd191];
	mul.lo.s32 	%r671, %r670, %r670;
	st.global.u32 	[%rd191], %r671;
	add.s64 	%rd192, %rd191, %rd213;
	ld.global.u32 	%r672, [%rd192];
	mul.lo.s32 	%r673, %r672, %r672;
	st.global.u32 	[%rd192], %r673;
	add.s64 	%rd193, %rd192, %rd213;
	ld.global.u32 	%r674, [%rd193];
	mul.lo.s32 	%r675, %r674, %r674;
	st.global.u32 	[%rd193], %r675;
	add.s64 	%rd194, %rd193, %rd213;
	ld.global.u32 	%r676, [%rd194];
	mul.lo.s32 	%r677, %r676, %r676;
	st.global.u32 	[%rd194], %r677;
	add.s64 	%rd195, %rd194, %rd213;
	ld.global.u32 	%r678, [%rd195];
	mul.lo.s32 	%r679, %r678, %r678;
	st.global.u32 	[%rd195], %r679;
	add.s32 	%r2753, %r2753, 16;
	setp.ne.s32 	%p72, %r2753, %r38;
	mov.u32 	%r2755, %r38;
	@%p72 bra 	$L__BB0_273;
$L__BB0_274:
	setp.eq.s32 	%p73, %r34, 0;
	@%p73 bra 	$L__BB0_284;
	setp.lt.u32 	%p74, %r35, 7;
	@%p74 bra 	$L__BB0_277;
	mul.lo.s32 	%r680, %r2755, %r497;
	cvt.s64.s32 	%rd196, %r680;
	add.s64 	%rd197, %rd8, %rd196;
	ld.global.u32 	%r681, [%rd197];
	mul.lo.s32 	%r682, %r681, %r681;
	st.global.u32 	[%rd197], %r682;
	add.s64 	%rd199, %rd197, %rd213;
	ld.global.u32 	%r683, [%rd199];
	mul.lo.s32 	%r684, %r683, %r683;
	st.global.u32 	[%rd199], %r684;
	add.s64 	%rd200, %rd199, %rd213;
	ld.global.u32 	%r685, [%rd200];
	mul.lo.s32 	%r686, %r685, %r685;
	st.global.u32 	[%rd200], %r686;
	add.s64 	%rd201, %rd200, %rd213;
	ld.global.u32 	%r687, [%rd201];
	mul.lo.s32 	%r688, %r687, %r687;
	st.global.u32 	[%rd201], %r688;
	add.s64 	%rd202, %rd201, %rd213;
	ld.global.u32 	%r689, [%rd202];
	mul.lo.s32 	%r690, %r689, %r689;
	st.global.u32 	[%rd202], %r690;
	add.s64 	%rd203, %rd202, %rd213;
	ld.global.u32 	%r691, [%rd203];
	mul.lo.s32 	%r692, %r691, %r691;
	st.global.u32 	[%rd203], %r692;
	add.s64 	%rd204, %rd203, %rd213;
	ld.global.u32 	%r693, [%rd204];
	mul.lo.s32 	%r694, %r693, %r693;
	st.global.u32 	[%rd204], %r694;
	add.s64 	%rd205, %rd204, %rd213;
	ld.global.u32 	%r695, [%rd205];
	mul.lo.s32 	%r696, %r695, %r695;
	st.global.u32 	[%rd205], %r696;
	add.s32 	%r2755, %r2755, 8;
$L__BB0_277:
	setp.eq.s32 	%p75, %r36, 0;
	@%p75 bra 	$L__BB0_284;
	setp.lt.u32 	%p76, %r37, 3;
	@%p76 bra 	$L__BB0_280;
	mul.lo.s32 	%r697, %r2755, %r497;
	cvt.s64.s32 	%rd206, %r697;
	add.s64 	%rd207, %rd8, %rd206;
	ld.global.u32 	%r698, [%rd207];
	mul.lo.s32 	%r699, %r698, %r698;
	st.global.u32 	[%rd207], %r699;
	add.s64 	%rd209, %rd207, %rd213;
	ld.global.u32 	%r700, [%rd209];
	mul.lo.s32 	%r701, %r700, %r700;
	st.global.u32 	[%rd209], %r701;
	add.s64 	%rd210, %rd209, %rd213;
	ld.global.u32 	%r702, [%rd210];
	mul.lo.s32 	%r703, %r702, %r702;
	st.global.u32 	[%rd210], %r703;
	add.s64 	%rd211, %rd210, %rd213;
	ld.global.u32 	%r704, [%rd211];
	mul.lo.s32 	%r705, %r704, %r704;
	st.global.u32 	[%rd211], %r705;
	add.s32 	%r2755, %r2755, 4;
$L__BB0_280:
	setp.eq.s32 	%p77, %r39, 0;
	@%p77 bra 	$L__BB0_284;
	setp.eq.s32 	%p78, %r39, 1;
	mul.lo.s32 	%r706, %r2755, %r497;
	cvt.s64.s32 	%rd212, %r706;
	add.s64 	%rd9, %rd8, %rd212;
	ld.global.u32 	%r707, [%rd9];
	mul.lo.s32 	%r708, %r707, %r707;
	st.global.u32 	[%rd9], %r708;
	@%p78 bra 	$L__BB0_284;
	setp.eq.s32 	%p79, %r39, 2;
	add.s64 	%rd10, %rd9, %rd213;
	ld.global.u32 	%r709, [%rd10];
	mul.lo.s32 	%r710, %r709, %r709;
	st.global.u32 	[%rd10], %r710;
	@%p79 bra 	$L__BB0_284;
	add.s64 	%rd215, %rd10, %rd213;
	ld.global.u32 	%r711, [%rd215];
	mul.lo.s32 	%r712, %r711, %r711;
	st.global.u32 	[%rd215], %r712;
$L__BB0_284:
	add.s32 	%r2752, %r2752, 1;
	setp.eq.s32 	%p80, %r2752, %r498;
	@%p80 bra 	$L__BB0_559;
	bra.uni 	$L__BB0_271;
$L__BB0_285:
	setp.eq.s32 	%p5, %r500, 30;
	@%p5 bra 	$L__BB0_303;
	setp.ne.s32 	%p6, %r500, 31;
	@%p6 bra 	$L__BB0_559;
	min.s32 	%r503, %r498, %r499;
	setp.lt.s32 	%p48, %r503, 1;
	@%p48 bra 	$L__BB0_559;
	add.s32 	%r1, %r499, -1;
	and.b32  	%r2, %r499, 15;
	add.s32 	%r3, %r2, -1;
	and.b32  	%r4, %r499, 7;
	add.s32 	%r5, %r4, -1;
	and.b32  	%r6, %r499, 2147483632;
	and.b32  	%r7, %r499, 3;
	mov.b32 	%r2742, 0;
	cvt.s64.s32 	%rd135, %r497;
$L__BB0_289:
	setp.lt.u32 	%p49, %r1, 15;
	mul.wide.u32 	%rd99, %r2742, 4;
	add.s64 	%rd2, %rd1, %rd99;
	mov.b32 	%r2745, 0;
	@%p49 bra 	$L__BB0_292;
	mov.b32 	%r2743, 0;
$L__BB0_291:
	.pragma "nounroll";
	mul.lo.s32 	%r507, %r2743, %r497;
	cvt.s64.s32 	%rd100, %r507;
	add.s64 	%rd101, %rd2, %rd100;
	ld.global.u32 	%r508, [%rd101];
	mul.lo.s32 	%r509, %r508, %r508;
	st.global.u32 	[%rd101], %r509;
	add.s64 	%rd103, %rd101, %rd135;
	ld.global.u32 	%r510, [%rd103];
	mul.lo.s32 	%r511, %r510, %r510;
	st.global.u32 	[%rd103], %r511;
	add.s64 	%rd104, %rd103, %rd135;
	ld.global.u32 	%r512, [%rd104];
	mul.lo.s32 	%r513, %r512, %r512;
	st.global.u32 	[%rd104], %r513;
	add.s64 	%rd105, %rd104, %rd135;
	ld.global.u32 	%r514, [%rd105];
	mul.lo.s32 	%r515, %r514, %r514;
	st.global.u32 	[%rd105], %r515;
	add.s64 	%rd106, %rd105, %rd135;
	ld.global.u32 	%r516, [%rd106];
	mul.lo.s32 	%r517, %r516, %r516;
	st.global.u32 	[%rd106], %r517;
	add.s64 	%rd107, %rd106, %rd135;
	ld.global.u32 	%r518, [%rd107];
	mul.lo.s32 	%r519, %r518, %r518;
	st.global.u32 	[%rd107], %r519;
	add.s64 	%rd108, %rd107, %rd135;
	ld.global.u32 	%r520, [%rd108];
	mul.lo.s32 	%r521, %r520, %r520;
	st.global.u32 	[%rd108], %r521;
	add.s64 	%rd109, %rd108, %rd135;
	ld.global.u32 	%r522, [%rd109];
	mul.lo.s32 	%r523, %r522, %r522;
	st.global.u32 	[%rd109], %r523;
	add.s64 	%rd110, %rd109, %rd135;
	ld.global.u32 	%r524, [%rd110];
	mul.lo.s32 	%r525, %r524, %r524;
	st.global.u32 	[%rd110], %r525;
	add.s64 	%rd111, %rd110, %rd135;
	ld.global.u32 	%r526, [%rd111];
	mul.lo.s32 	%r527, %r526, %r526;
	st.global.u32 	[%rd111], %r527;
	add.s64 	%rd112, %rd111, %rd135;
	ld.global.u32 	%r528, [%rd112];
	mul.lo.s32 	%r529, %r528, %r528;
	st.global.u32 	[%rd112], %r529;
	add.s64 	%rd113, %rd112, %rd135;
	ld.global.u32 	%r530, [%rd113];
	mul.lo.s32 	%r531, %r530, %r530;
	st.global.u32 	[%rd113], %r531;
	add.s64 	%rd114, %rd113, %rd135;
	ld.global.u32 	%r532, [%rd114];
	mul.lo.s32 	%r533, %r532, %r532;
	st.global.u32 	[%rd114], %r533;
	add.s64 	%rd115, %rd114, %rd135;
	ld.global.u32 	%r534, [%rd115];
	mul.lo.s32 	%r535, %r534, %r534;
	st.global.u32 	[%rd115], %r535;
	add.s64 	%rd116, %rd115, %rd135;
	ld.global.u32 	%r536, [%rd116];
	mul.lo.s32 	%r537, %r536, %r536;
	st.global.u32 	[%rd116], %r537;
	add.s64 	%rd117, %rd116, %rd135;
	ld.global.u32 	%r538, [%rd117];
	mul.lo.s32 	%r539, %r538, %r538;
	st.global.u32 	[%rd117], %r539;
	add.s32 	%r2743, %r2743, 16;
	setp.ne.s32 	%p50, %r2743, %r6;
	mov.u32 	%r2745, %r6;
	@%p50 bra 	$L__BB0_291;
$L__BB0_292:
	setp.eq.s32 	%p51, %r2, 0;
	@%p51 bra 	$L__BB0_302;
	setp.lt.u32 	%p52, %r3, 7;
	@%p52 bra 	$L__BB0_295;
	mul.lo.s32 	%r540, %r2745, %r497;
	cvt.s64.s32 	%rd118, %r540;
	add.s64 	%rd119, %rd2, %rd118;
	ld.global.u32 	%r541, [%rd119];
	mul.lo.s32 	%r542, %r541, %r541;
	st.global.u32 	[%rd119], %r542;
	add.s64 	%rd121, %rd119, %rd135;
	ld.global.u32 	%r543, [%rd121];
	mul.lo.s32 	%r544, %r543, %r543;
	st.global.u32 	[%rd121], %r544;
	add.s64 	%rd122, %rd121, %rd135;
	ld.global.u32 	%r545, [%rd122];
	mul.lo.s32 	%r546, %r545, %r545;
	st.global.u32 	[%rd122], %r546;
	add.s64 	%rd123, %rd122, %rd135;
	ld.global.u32 	%r547, [%rd123];
	mul.lo.s32 	%r548, %r547, %r547;
	st.global.u32 	[%rd123], %r548;
	add.s64 	%rd124, %rd123, %rd135;
	ld.global.u32 	%r549, [%rd124];
	mul.lo.s32 	%r550, %r549, %r549;
	st.global.u32 	[%rd124], %r550;
	add.s64 	%rd125, %rd124, %rd135;
	ld.global.u32 	%r551, [%rd125];
	mul.lo.s32 	%r552, %r551, %r551;
	st.global.u32 	[%rd125], %r552;
	add.s64 	%rd126, %rd125, %rd135;
	ld.global.u32 	%r553, [%rd126];
	mul.lo.s32 	%r554, %r553, %r553;
	st.global.u32 	[%rd126], %r554;
	add.s64 	%rd127, %rd126, %rd135;
	ld.global.u32 	%r555, [%rd127];
	mul.lo.s32 	%r556, %r555, %r555;
	st.global.u32 	[%rd127], %r556;
	add.s32 	%r2745, %r2745, 8;
$L__BB0_295:
	setp.eq.s32 	%p53, %r4, 0;
	@%p53 bra 	$L__BB0_302;
	setp.lt.u32 	%p54, %r5, 3;
	@%p54 bra 	$L__BB0_298;
	mul.lo.s32 	%r557, %r2745, %r497;
	cvt.s64.s32 	%rd128, %r557;
	add.s64 	%rd129, %rd2, %rd128;
	ld.global.u32 	%r558, [%rd129];
	mul.lo.s32 	%r559, %r558, %r558;
	st.global.u32 	[%rd129], %r559;
	add.s64 	%rd131, %rd129, %rd135;
	ld.global.u32 	%r560, [%rd131];
	mul.lo.s32 	%r561, %r560, %r560;
	st.global.u32 	[%rd131], %r561;
	add.s64 	%rd132, %rd131, %rd135;
	ld.global.u32 	%r562, [%rd132];
	mul.lo.s32 	%r563, %r562, %r562;
	st.global.u32 	[%rd132], %r563;
	add.s64 	%rd133, %rd132, %rd135;
	ld.global.u32 	%r564, [%rd133];
	mul.lo.s32 	%r565, %r564, %r564;
	st.global.u32 	[%rd133], %r565;
	add.s32 	%r2745, %r2745, 4;
$L__BB0_298:
	setp.eq.s32 	%p55, %r7, 0;
	@%p55 bra 	$L__BB0_302;
	setp.eq.s32 	%p56, %r7, 1;
	mul.lo.s32 	%r566, %r2745, %r497;
	cvt.s64.s32 	%rd134, %r566;
	add.s64 	%rd3, %rd2, %rd134;
	ld.global.u32 	%r567, [%rd3];
	mul.lo.s32 	%r568, %r567, %r567;
	st.global.u32 	[%rd3], %r568;
	@%p56 bra 	$L__BB0_302;
	setp.eq.s32 	%p57, %r7, 2;
	add.s64 	%rd4, %rd3, %rd135;
	ld.global.u32 	%r569, [%rd4];
	mul.lo.s32 	%r570, %r569, %r569;
	st.global.u32 	[%rd4], %r570;
	@%p57 bra 	$L__BB0_302;
	add.s64 	%rd137, %rd4, %rd135;
	ld.global.u32 	%r571, [%rd137];
	mul.lo.s32 	%r572, %r571, %r571;
	st.global.u32 	[%rd137], %r572;
$L__BB0_302:
	add.s32 	%r2742, %r2742, 1;
	setp.eq.s32 	%p58, %r2742, %r498;
	@%p58 bra 	$L__BB0_559;
	bra.uni 	$L__BB0_289;
$L__BB0_303:
	min.s32 	%r573, %r498, %r499;
	setp.lt.s32 	%p59, %r573, 1;
	@%p59 bra 	$L__BB0_559;
	add.s32 	%r17, %r499, -1;
	and.b32  	%r18, %r499, 15;
	add.s32 	%r19, %r18, -1;
	and.b32  	%r20, %r499, 7;
	add.s32 	%r21, %r20, -1;
	and.b32  	%r22, %r499, 2147483632;
	and.b32  	%r23, %r499, 3;
	mov.b32 	%r2747, 0;
	cvt.s64.s32 	%rd174, %r497;
$L__BB0_305:
	setp.lt.u32 	%p60, %r17, 15;
	mul.wide.u32 	%rd138, %r2747, 4;
	add.s64 	%rd5, %rd1, %rd138;
	mov.b32 	%r2750, 0;
	@%p60 bra 	$L__BB0_308;
	mov.b32 	%r2748, 0;
$L__BB0_307:
	.pragma "nounroll";
	mul.lo.s32 	%r577, %r2748, %r497;
	cvt.s64.s32 	%rd139, %r577;
	add.s64 	%rd140, %rd5, %rd139;
	ld.global.u32 	%r578, [%rd140];
	mul.lo.s32 	%r579, %r578, %r578;
	st.global.u32 	[%rd140], %r579;
	add.s64 	%rd142, %rd140, %rd174;
	ld.global.u32 	%r580, [%rd142];
	mul.lo.s32 	%r581, %r580, %r580;
	st.global.u32 	[%rd142], %r581;
	add.s64 	%rd143, %rd142, %rd174;
	ld.global.u32 	%r582, [%rd143];
	mul.lo.s32 	%r583, %r582, %r582;
	st.global.u32 	[%rd143], %r583;
	add.s64 	%rd144, %rd143, %rd174;
	ld.global.u32 	%r584, [%rd144];
	mul.lo.s32 	%r585, %r584, %r584;
	st.global.u32 	[%rd144], %r585;
	add.s64 	%rd145, %rd144, %rd174;
	ld.global.u32 	%r586, [%rd145];
	mul.lo.s32 	%r587, %r586, %r586;
	st.global.u32 	[%rd145], %r587;
	add.s64 	%rd146, %rd145, %rd174;
	ld.global.u32 	%r588, [%rd146];
	mul.lo.s32 	%r589, %r588, %r588;
	st.global.u32 	[%rd146], %r589;
	add.s64 	%rd147, %rd146, %rd174;
	ld.global.u32 	%r590, [%rd147];
	mul.lo.s32 	%r591, %r590, %r590;
	st.global.u32 	[%rd147], %r591;
	add.s64 	%rd148, %rd147, %rd174;
	ld.global.u32 	%r592, [%rd148];
	mul.lo.s32 	%r593, %r592, %r592;
	st.global.u32 	[%rd148], %r593;
	add.s64 	%rd149, %rd148, %rd174;
	ld.global.u32 	%r594, [%rd149];
	mul.lo.s32 	%r595, %r594, %r594;
	st.global.u32 	[%rd149], %r595;
	add.s64 	%rd150, %rd149, %rd174;
	ld.global.u32 	%r596, [%rd150];
	mul.lo.s32 	%r597, %r596, %r596;
	st.global.u32 	[%rd150], %r597;
	add.s64 	%rd151, %rd150, %rd174;
	ld.global.u32 	%r598, [%rd151];
	mul.lo.s32 	%r599, %r598, %r598;
	st.global.u32 	[%rd151], %r599;
	add.s64 	%rd152, %rd151, %rd174;
	ld.global.u32 	%r600, [%rd152];
	mul.lo.s32 	%r601, %r600, %r600;
	st.global.u32 	[%rd152], %r601;
	add.s64 	%rd153, %rd152, %rd174;
	ld.global.u32 	%r602, [%rd153];
	mul.lo.s32 	%r603, %r602, %r602;
	st.global.u32 	[%rd153], %r603;
	add.s64 	%rd154, %rd153, %rd174;
	ld.global.u32 	%r604, [%rd154];
	mul.lo.s32 	%r605, %r604, %r604;
	st.global.u32 	[%rd154], %r605;
	add.s64 	%rd155, %rd154, %rd174;
	ld.global.u32 	%r606, [%rd155];
	mul.lo.s32 	%r607, %r606, %r606;
	st.global.u32 	[%rd155], %r607;
	add.s64 	%rd156, %rd155, %rd174;
	ld.global.u32 	%r608, [%rd156];
	mul.lo.s32 	%r609, %r608, %r608;
	st.global.u32 	[%rd156], %r609;
	add.s32 	%r2748, %r2748, 16;
	setp.ne.s32 	%p61, %r2748, %r22;
	mov.u32 	%r2750, %r22;
	@%p61 bra 	$L__BB0_307;
$L__BB0_308:
	setp.eq.s32 	%p62, %r18, 0;
	@%p62 bra 	$L__BB0_318;
	setp.lt.u32 	%p63, %r19, 7;
	@%p63 bra 	$L__BB0_311;
	mul.lo.s32 	%r610, %r2750, %r497;
	cvt.s64.s32 	%rd157, %r610;
	add.s64 	%rd158, %rd5, %rd157;
	ld.global.u32 	%r611, [%rd158];
	mul.lo.s32 	%r612, %r611, %r611;
	st.global.u32 	[%rd158], %r612;
	add.s64 	%rd160, %rd158, %rd174;
	ld.global.u32 	%r613, [%rd160];
	mul.lo.s32 	%r614, %r613, %r613;
	st.global.u32 	[%rd160], %r614;
	add.s64 	%rd161, %rd160, %rd174;
	ld.global.u32 	%r615, [%rd161];
	mul.lo.s32 	%r616, %r615, %r615;
	st.global.u32 	[%rd161], %r616;
	add.s64 	%rd162, %rd161, %rd174;
	ld.global.u32 	%r617, [%rd162];
	mul.lo.s32 	%r618, %r617, %r617;
	st.global.u32 	[%rd162], %r618;
	add.s64 	%rd163, %rd162, %rd174;
	ld.global.u32 	%r619, [%rd163];
	mul.lo.s32 	%r620, %r619, %r619;
	st.global.u32 	[%rd163], %r620;
	add.s64 	%rd164, %rd163, %rd174;
	ld.global.u32 	%r621, [%rd164];
	mul.lo.s32 	%r622, %r621, %r621;
	st.global.u32 	[%rd164], %r622;
	add.s64 	%rd165, %rd164, %rd174;
	ld.global.u32 	%r623, [%rd165];
	mul.lo.s32 	%r624, %r623, %r623;
	st.global.u32 	[%rd165], %r624;
	add.s64 	%rd166, %rd165, %rd174;
	ld.global.u32 	%r625, [%rd166];
	mul.lo.s32 	%r626, %r625, %r625;
	st.global.u32 	[%rd166], %r626;
	add.s32 	%r2750, %r2750, 8;
$L__BB0_311:
	setp.eq.s32 	%p64, %r20, 0;
	@%p64 bra 	$L__BB0_318;
	setp.lt.u32 	%p65, %r21, 3;
	@%p65 bra 	$L__BB0_314;
	mul.lo.s32 	%r627, %r2750, %r497;
	cvt.s64.s32 	%rd167, %r627;
	add.s64 	%rd168, %rd5, %rd167;
	ld.global.u32 	%r628, [%rd168];
	mul.lo.s32 	%r629, %r628, %r628;
	st.global.u32 	[%rd168], %r629;
	add.s64 	%rd170, %rd168, %rd174;
	ld.global.u32 	%r630, [%rd170];
	mul.lo.s32 	%r631, %r630, %r630;
	st.global.u32 	[%rd170], %r631;
	add.s64 	%rd171, %rd170, %rd174;
	ld.global.u32 	%r632, [%rd171];
	mul.lo.s32 	%r633, %r632, %r632;
	st.global.u32 	[%rd171], %r633;
	add.s64 	%rd172, %rd171, %rd174;
	ld.global.u32 	%r634, [%rd172];
	mul.lo.s32 	%r635, %r634, %r634;
	st.global.u32 	[%rd172], %r635;
	add.s32 	%r2750, %r2750, 4;
$L__BB0_314:
	setp.eq.s32 	%p66, %r23, 0;
	@%p66 bra 	$L__BB0_318;
	setp.eq.s32 	%p67, %r23, 1;
	mul.lo.s32 	%r636, %r2750, %r497;
	cvt.s64.s32 	%rd173, %r636;
	add.s64 	%rd6, %rd5, %rd173;
	ld.global.u32 	%r637, [%rd6];
	mul.lo.s32 	%r638, %r637, %r637;
	st.global.u32 	[%rd6], %r638;
	@%p67 bra 	$L__BB0_318;
	setp.eq.s32 	%p68, %r23, 2;
	add.s64 	%rd7, %rd6, %rd174;
	ld.global.u32 	%r639, [%rd7];
	mul.lo.s32 	%r640, %r639, %r639;
	st.global.u32 	[%rd7], %r640;
	@%p68 bra 	$L__BB0_318;
	add.s64 	%rd176, %rd7, %rd174;
	ld.global.u32 	%r641, [%rd176];
	mul.lo.s32 	%r642, %r641, %r641;
	st.global.u32 	[%rd176], %r642;
$L__BB0_318:
	add.s32 	%r2747, %r2747, 1;
	setp.eq.s32 	%p69, %r2747, %r498;
	@%p69 bra 	$L__BB0_559;
	bra.uni 	$L__BB0_305;
$L__BB0_319:
	min.s32 	%r713, %r498, %r499;
	setp.lt.s32 	%p81, %r713, 1;
	@%p81 bra 	$L__BB0_559;
	add.s32 	%r49, %r499, -1;
	and.b32  	%r50, %r499, 15;
	add.s32 	%r51, %r50, -1;
	and.b32  	%r52, %r499, 7;
	add.s32 	%r53, %r52, -1;
	and.b32  	%r54, %r499, 2147483632;
	and.b32  	%r55, %r499, 3;
	mov.b32 	%r2757, 0;
	cvt.s64.s32 	%rd252, %r497;
$L__BB0_321:
	setp.lt.u32 	%p82, %r49, 15;
	mul.wide.u32 	%rd216, %r2757, 4;
	add.s64 	%rd11, %rd1, %rd216;
	mov.b32 	%r2760, 0;
	@%p82 bra 	$L__BB0_324;
	mov.b32 	%r2758, 0;
$L__BB0_323:
	.pragma "nounroll";
	mul.lo.s32 	%r717, %r2758, %r497;
	cvt.s64.s32 	%rd217, %r717;
	add.s64 	%rd218, %rd11, %rd217;
	ld.global.u32 	%r718, [%rd218];
	mul.lo.s32 	%r719, %r718, %r718;
	st.global.u32 	[%rd218], %r719;
	add.s64 	%rd220, %rd218, %rd252;
	ld.global.u32 	%r720, [%rd220];
	mul.lo.s32 	%r721, %r720, %r720;
	st.global.u32 	[%rd220], %r721;
	add.s64 	%rd221, %rd220, %rd252;
	ld.global.u32 	%r722, [%rd221];
	mul.lo.s32 	%r723, %r722, %r722;
	st.global.u32 	[%rd221], %r723;
	add.s64 	%rd222, %rd221, %rd252;
	ld.global.u32 	%r724, [%rd222];
	mul.lo.s32 	%r725, %r724, %r724;
	st.global.u32 	[%rd222], %r725;
	add.s64 	%rd223, %rd222, %rd252;
	ld.global.u32 	%r726, [%rd223];
	mul.lo.s32 	%r727, %r726, %r726;
	st.global.u32 	[%rd223], %r727;
	add.s64 	%rd224, %rd223, %rd252;
	ld.global.u32 	%r728, [%rd224];
	mul.lo.s32 	%r729, %r728, %r728;
	st.global.u32 	[%rd224], %r729;
	add.s64 	%rd225, %rd224, %rd252;
	ld.global.u32 	%r730, [%rd225];
	mul.lo.s32 	%r731, %r730, %r730;
	st.global.u32 	[%rd225], %r731;
	add.s64 	%rd226, %rd225, %rd252;
	ld.global.u32 	%r732, [%rd226];
	mul.lo.s32 	%r733, %r732, %r732;
	st.global.u32 	[%rd226], %r733;
	add.s64 	%rd227, %rd226, %rd252;
	ld.global.u32 	%r734, [%rd227];
	mul.lo.s32 	%r735, %r734, %r734;
	st.global.u32 	[%rd227], %r735;
	add.s64 	%rd228, %rd227, %rd252;
	ld.global.u32 	%r736, [%rd228];
	mul.lo.s32 	%r737, %r736, %r736;
	st.global.u32 	[%rd228], %r737;
	add.s64 	%rd229, %rd228, %rd252;
	ld.global.u32 	%r738, [%rd229];
	mul.lo.s32 	%r739, %r738, %r738;
	st.global.u32 	[%rd229], %r739;
	add.s64 	%rd230, %rd229, %rd252;
	ld.global.u32 	%r740, [%rd230];
	mul.lo.s32 	%r741, %r740, %r740;
	st.global.u32 	[%rd230], %r741;
	add.s64 	%rd231, %rd230, %rd252;
	ld.global.u32 	%r742, [%rd231];
	mul.lo.s32 	%r743, %r742, %r742;
	st.global.u32 	[%rd231], %r743;
	add.s64 	%rd232, %rd231, %rd252;
	ld.global.u32 	%r744, [%rd232];
	mul.lo.s32 	%r745, %r744, %r744;
	st.global.u32 	[%rd232], %r745;
	add.s64 	%rd233, %rd232, %rd252;
	ld.global.u32 	%r746, [%rd233];
	mul.lo.s32 	%r747, %r746, %r746;
	st.global.u32 	[%rd233], %r747;
	add.s64 	%rd234, %rd233, %rd252;
	ld.global.u32 	%r748, [%rd234];
	mul.lo.s32 	%r749, %r748, %r748;
	st.global.u32 	[%rd234], %r749;
	add.s32 	%r2758, %r2758, 16;
	setp.ne.s32 	%p83, %r2758, %r54;
	mov.u32 	%r2760, %r54;
	@%p83 bra 	$L__BB0_323;
$L__BB0_324:
	setp.eq.s32 	%p84, %r50, 0;
	@%p84 bra 	$L__BB0_334;
	setp.lt.u32 	%p85, %r51, 7;
	@%p85 bra 	$L__BB0_327;
	mul.lo.s32 	%r750, %r2760, %r497;
	cvt.s64.s32 	%rd235, %r750;
	add.s64 	%rd236, %rd11, %rd235;
	ld.global.u32 	%r751, [%rd236];
	mul.lo.s32 	%r752, %r751, %r751;
	st.global.u32 	[%rd236], %r752;
	add.s64 	%rd238, %rd236, %rd252;
	ld.global.u32 	%r753, [%rd238];
	mul.lo.s32 	%r754, %r753, %r753;
	st.global.u32 	[%rd238], %r754;
	add.s64 	%rd239, %rd238, %rd252;
	ld.global.u32 	%r755, [%rd239];
	mul.lo.s32 	%r756, %r755, %r755;
	st.global.u32 	[%rd239], %r756;
	add.s64 	%rd240, %rd239, %rd252;
	ld.global.u32 	%r757, [%rd240];
	mul.lo.s32 	%r758, %r757, %r757;
	st.global.u32 	[%rd240], %r758;
	add.s64 	%rd241, %rd240, %rd252;
	ld.global.u32 	%r759, [%rd241];
	mul.lo.s32 	%r760, %r759, %r759;
	st.global.u32 	[%rd241], %r760;
	add.s64 	%rd242, %rd241, %rd252;
	ld.global.u32 	%r761, [%rd242];
	mul.lo.s32 	%r762, %r761, %r761;
	st.global.u32 	[%rd242], %r762;
	add.s64 	%rd243, %rd242, %rd252;
	ld.global.u32 	%r763, [%rd243];
	mul.lo.s32 	%r764, %r763, %r763;
	st.global.u32 	[%rd243], %r764;
	add.s64 	%rd244, %rd243, %rd252;
	ld.global.u32 	%r765, [%rd244];
	mul.lo.s32 	%r766, %r765, %r765;
	st.global.u32 	[%rd244], %r766;
	add.s32 	%r2760, %r2760, 8;
$L__BB0_327:
	setp.eq.s32 	%p86, %r52, 0;
	@%p86 bra 	$L__BB0_334;
	setp.lt.u32 	%p87, %r53, 3;
	@%p87 bra 	$L__BB0_330;
	mul.lo.s32 	%r767, %r2760, %r497;
	cvt.s64.s32 	%rd245, %r767;
	add.s64 	%rd246, %rd11, %rd245;
	ld.global.u32 	%r768, [%rd246];
	mul.lo.s32 	%r769, %r768, %r768;
	st.global.u32 	[%rd246], %r769;
	add.s64 	%rd248, %rd246, %rd252;
	ld.global.u32 	%r770, [%rd248];
	mul.lo.s32 	%r771, %r770, %r770;
	st.global.u32 	[%rd248], %r771;
	add.s64 	%rd249, %rd248, %rd252;
	ld.global.u32 	%r772, [%rd249];
	mul.lo.s32 	%r773, %r772, %r772;
	st.global.u32 	[%rd249], %r773;
	add.s64 	%rd250, %rd249, %rd252;
	ld.global.u32 	%r774, [%rd250];
	mul.lo.s32 	%r775, %r774, %r774;
	st.global.u32 	[%rd250], %r775;
	add.s32 	%r2760, %r2760, 4;
$L__BB0_330:
	setp.eq.s32 	%p88, %r55, 0;
	@%p88 bra 	$L__BB0_334;
	setp.eq.s32 	%p89, %r55, 1;
	mul.lo.s32 	%r776, %r2760, %r497;
	cvt.s64.s32 	%rd251, %r776;
	add.s64 	%rd12, %rd11, %rd251;
	ld.global.u32 	%r777, [%rd12];
	mul.lo.s32 	%r778, %r777, %r777;
	st.global.u32 	[%rd12], %r778;
	@%p89 bra 	$L__BB0_334;
	setp.eq.s32 	%p90, %r55, 2;
	add.s64 	%rd13, %rd12, %rd252;
	ld.global.u32 	%r779, [%rd13];
	mul.lo.s32 	%r780, %r779, %r779;
	st.global.u32 	[%rd13], %r780;
	@%p90 bra 	$L__BB0_334;
	add.s64 	%rd254, %rd13, %rd252;
	ld.global.u32 	%r781, [%rd254];
	mul.lo.s32 	%r782, %r781, %r781;
	st.global.u32 	[%rd254], %r782;
$L__BB0_334:
	add.s32 	%r2757, %r2757, 1;
	setp.eq.s32 	%p91, %r2757, %r498;
	@%p91 bra 	$L__BB0_559;
	bra.uni 	$L__BB0_321;
$L__BB0_335:
	min.s32 	%r853, %r498, %r499;
	setp.lt.s32 	%p103, %r853, 1;
	@%p103 bra 	$L__BB0_559;
	add.s32 	%r81, %r499, -1;
	and.b32  	%r82, %r499, 15;
	add.s32 	%r83, %r82, -1;
	and.b32  	%r84, %r499, 7;
	add.s32 	%r85, %r84, -1;
	and.b32  	%r86, %r499, 2147483632;
	and.b32  	%r87, %r499, 3;
	mov.b32 	%r2767, 0;
	cvt.s64.s32 	%rd330, %r497;
$L__BB0_337:
	setp.lt.u32 	%p104, %r81, 15;
	mul.wide.u32 	%rd294, %r2767, 4;
	add.s64 	%rd17, %rd1, %rd294;
	mov.b32 	%r2770, 0;
	@%p104 bra 	$L__BB0_340;
	mov.b32 	%r2768, 0;
$L__BB0_339:
	.pragma "nounroll";
	mul.lo.s32 	%r857, %r2768, %r497;
	cvt.s64.s32 	%rd295, %r857;
	add.s64 	%rd296, %rd17, %rd295;
	ld.global.u32 	%r858, [%rd296];
	mul.lo.s32 	%r859, %r858, %r858;
	st.global.u32 	[%rd296], %r859;
	add.s64 	%rd298, %rd296, %rd330;
	ld.global.u32 	%r860, [%rd298];
	mul.lo.s32 	%r861, %r860, %r860;
	st.global.u32 	[%rd298], %r861;
	add.s64 	%rd299, %rd298, %rd330;
	ld.global.u32 	%r862, [%rd299];
	mul.lo.s32 	%r863, %r862, %r862;
	st.global.u32 	[%rd299], %r863;
	add.s64 	%rd300, %rd299, %rd330;
	ld.global.u32 	%r864, [%rd300];
	mul.lo.s32 	%r865, %r864, %r864;
	st.global.u32 	[%rd300], %r865;
	add.s64 	%rd301, %rd300, %rd330;
	ld.global.u32 	%r866, [%rd301];
	mul.lo.s32 	%r867, %r866, %r866;
	st.global.u32 	[%rd301], %r867;
	add.s64 	%rd302, %rd301, %rd330;
	ld.global.u32 	%r868, [%rd302];
	mul.lo.s32 	%r869, %r868, %r868;
	st.global.u32 	[%rd302], %r869;
	add.s64 	%rd303, %rd302, %rd330;
	ld.global.u32 	%r870, [%rd303];
	mul.lo.s32 	%r871, %r870, %r870;
	st.global.u32 	[%rd303], %r871;
	add.s64 	%rd304, %rd303, %rd330;
	ld.global.u32 	%r872, [%rd304];
	mul.lo.s32 	%r873, %r872, %r872;
	st.global.u32 	[%rd304], %r873;
	add.s64 	%rd305, %rd304, %rd330;
	ld.global.u32 	%r874, [%rd305];
	mul.lo.s32 	%r875, %r874, %r874;
	st.global.u32 	[%rd305], %r875;
	add.s64 	%rd306, %rd305, %rd330;
	ld.global.u32 	%r876, [%rd306];
	mul.lo.s32 	%r877, %r876, %r876;
	st.global.u32 	[%rd306], %r877;
	add.s64 	%rd307, %rd306, %rd330;
	ld.global.u32 	%r878, [%rd307];
	mul.lo.s32 	%r879, %r878, %r878;
	st.global.u32 	[%rd307], %r879;
	add.s64 	%rd308, %rd307, %rd330;
	ld.global.u32 	%r880, [%rd308];
	mul.lo.s32 	%r881, %r880, %r880;
	st.global.u32 	[%rd308], %r881;
	add.s64 	%rd309, %rd308, %rd330;
	ld.global.u32 	%r882, [%rd309];
	mul.lo.s32 	%r883, %r882, %r882;
	st.global.u32 	[%rd309], %r883;
	add.s64 	%rd310, %rd309, %rd330;
	ld.global.u32 	%r884, [%rd310];
	mul.lo.s32 	%r885, %r884, %r884;
	st.global.u32 	[%rd310], %r885;
	add.s64 	%rd311, %rd310, %rd330;
	ld.global.u32 	%r886, [%rd311];
	mul.lo.s32 	%r887, %r886, %r886;
	st.global.u32 	[%rd311], %r887;
	add.s64 	%rd312, %rd311, %rd330;
	ld.global.u32 	%r888, [%rd312];
	mul.lo.s32 	%r889, %r888, %r888;
	st.global.u32 	[%rd312], %r889;
	add.s32 	%r2768, %r2768, 16;
	setp.ne.s32 	%p105, %r2768, %r86;
	mov.u32 	%r2770, %r86;
	@%p105 bra 	$L__BB0_339;
$L__BB0_340:
	setp.eq.s32 	%p106, %r82, 0;
	@%p106 bra 	$L__BB0_350;
	setp.lt.u32 	%p107, %r83, 7;
	@%p107 bra 	$L__BB0_343;
	mul.lo.s32 	%r890, %r2770, %r497;
	cvt.s64.s32 	%rd313, %r890;
	add.s64 	%rd314, %rd17, %rd313;
	ld.global.u32 	%r891, [%rd314];
	mul.lo.s32 	%r892, %r891, %r891;
	st.global.u32 	[%rd314], %r892;
	add.s64 	%rd316, %rd314, %rd330;
	ld.global.u32 	%r893, [%rd316];
	mul.lo.s32 	%r894, %r893, %r893;
	st.global.u32 	[%rd316], %r894;
	add.s64 	%rd317, %rd316, %rd330;
	ld.global.u32 	%r895, [%rd317];
	mul.lo.s32 	%r896, %r895, %r895;
	st.global.u32 	[%rd317], %r896;
	add.s64 	%rd318, %rd317, %rd330;
	ld.global.u32 	%r897, [%rd318];
	mul.lo.s32 	%r898, %r897, %r897;
	st.global.u32 	[%rd318], %r898;
	add.s64 	%rd319, %rd318, %rd330;
	ld.global.u32 	%r899, [%rd319];
	mul.lo.s32 	%r900, %r899, %r899;
	st.global.u32 	[%rd319], %r900;
	add.s64 	%rd320, %rd319, %rd330;
	ld.global.u32 	%r901, [%rd320];
	mul.lo.s32 	%r902, %r901, %r901;
	st.global.u32 	[%rd320], %r902;
	add.s64 	%rd321, %rd320, %rd330;
	ld.global.u32 	%r903, [%rd321];
	mul.lo.s32 	%r904, %r903, %r903;
	st.global.u32 	[%rd321], %r904;
	add.s64 	%rd322, %rd321, %rd330;
	ld.global.u32 	%r905, [%rd322];
	mul.lo.s32 	%r906, %r905, %r905;
	st.global.u32 	[%rd322], %r906;
	add.s32 	%r2770, %r2770, 8;
$L__BB0_343:
	setp.eq.s32 	%p108, %r84, 0;
	@%p108 bra 	$L__BB0_350;
	setp.lt.u32 	%p109, %r85, 3;
	@%p109 bra 	$L__BB0_346;
	mul.lo.s32 	%r907, %r2770, %r497;
	cvt.s64.s32 	%rd323, %r907;
	add.s64 	%rd324, %rd17, %rd323;
	ld.global.u32 	%r908, [%rd324];
	mul.lo.s32 	%r909, %r908, %r908;
	st.global.u32 	[%rd324], %r909;
	add.s64 	%rd326, %rd324, %rd330;
	ld.global.u32 	%r910, [%rd326];
	mul.lo.s32 	%r911, %r910, %r910;
	st.global.u32 	[%rd326], %r911;
	add.s64 	%rd327, %rd326, %rd330;
	ld.global.u32 	%r912, [%rd327];
	mul.lo.s32 	%r913, %r912, %r912;
	st.global.u32 	[%rd327], %r913;
	add.s64 	%rd328, %rd327, %rd330;
	ld.global.u32 	%r914, [%rd328];
	mul.lo.s32 	%r915, %r914, %r914;
	st.global.u32 	[%rd328], %r915;
	add.s32 	%r2770, %r2770, 4;
$L__BB0_346:
	setp.eq.s32 	%p110, %r87, 0;
	@%p110 bra 	$L__BB0_350;
	setp.eq.s32 	%p111, %r87, 1;
	mul.lo.s32 	%r916, %r2770, %r497;
	cvt.s64.s32 	%rd329, %r916;
	add.s64 	%rd18, %rd17, %rd329;
	ld.global.u32 	%r917, [%rd18];
	mul.lo.s32 	%r918, %r917, %r917;
	st.global.u32 	[%rd18], %r918;
	@%p111 bra 	$L__BB0_350;
	setp.eq.s32 	%p112, %r87, 2;
	add.s64 	%rd19, %rd18, %rd330;
	ld.global.u32 	%r919, [%rd19];
	mul.lo.s32 	%r920, %r919, %r919;
	st.global.u32 	[%rd19], %r920;
	@%p112 bra 	$L__BB0_350;
	add.s64 	%rd332, %rd19, %rd330;
	ld.global.u32 	%r921, [%rd332];
	mul.lo.s32 	%r922, %r921, %r921;
	st.global.u32 	[%rd332], %r922;
$L__BB0_350:
	add.s32 	%r2767, %r2767, 1;
	setp.eq.s32 	%p113, %r2767, %r498;
	@%p113 bra 	$L__BB0_559;
	bra.uni 	$L__BB0_337;
$L__BB0_351:
	min.s32 	%r993, %r498, %r499;
	setp.lt.s32 	%p125, %r993, 1;
	@%p125 bra 	$L__BB0_559;
	add.s32 	%r113, %r499, -1;
	and.b32  	%r114, %r499, 15;
	add.s32 	%r115, %r114, -1;
	and.b32  	%r116, %r499, 7;
	add.s32 	%r117, %r116, -1;
	and.b32  	%r118, %r499, 2147483632;
	and.b32  	%r119, %r499, 3;
	mov.b32 	%r2777, 0;
	cvt.s64.s32 	%rd408, %r497;
$L__BB0_353:
	setp.lt.u32 	%p126, %r113, 15;
	mul.wide.u32 	%rd372, %r2777, 4;
	add.s64 	%rd23, %rd1, %rd372;
	mov.b32 	%r2780, 0;
	@%p126 bra 	$L__BB0_356;
	mov.b32 	%r2778, 0;
$L__BB0_355:
	.pragma "nounroll";
	mul.lo.s32 	%r997, %r2778, %r497;
	cvt.s64.s32 	%rd373, %r997;
	add.s64 	%rd374, %rd23, %rd373;
	ld.global.u32 	%r998, [%rd374];
	mul.lo.s32 	%r999, %r998, %r998;
	st.global.u32 	[%rd374], %r999;
	add.s64 	%rd376, %rd374, %rd408;
	ld.global.u32 	%r1000, [%rd376];
	mul.lo.s32 	%r1001, %r1000, %r1000;
	st.global.u32 	[%rd376], %r1001;
	add.s64 	%rd377, %rd376, %rd408;
	ld.global.u32 	%r1002, [%rd377];
	mul.lo.s32 	%r1003, %r1002, %r1002;
	st.global.u32 	[%rd377], %r1003;
	add.s64 	%rd378, %rd377, %rd408;
	ld.global.u32 	%r1004, [%rd378];
	mul.lo.s32 	%r1005, %r1004, %r1004;
	st.global.u32 	[%rd378], %r1005;
	add.s64 	%rd379, %rd378, %rd408;
	ld.global.u32 	%r1006, [%rd379];
	mul.lo.s32 	%r1007, %r1006, %r1006;
	st.global.u32 	[%rd379], %r1007;
	add.s64 	%rd380, %rd379, %rd408;
	ld.global.u32 	%r1008, [%rd380];
	mul.lo.s32 	%r1009, %r1008, %r1008;
	st.global.u32 	[%rd380], %r1009;
	add.s64 	%rd381, %rd380, %rd408;
	ld.global.u32 	%r1010, [%rd381];
	mul.lo.s32 	%r1011, %r1010, %r1010;
	st.global.u32 	[%rd381], %r1011;
	add.s64 	%rd382, %rd381, %rd408;
	ld.global.u32 	%r1012, [%rd382];
	mul.lo.s32 	%r1013, %r1012, %r1012;
	st.global.u32 	[%rd382], %r1013;
	add.s64 	%rd383, %rd382, %rd408;
	ld.global.u32 	%r1014, [%rd383];
	mul.lo.s32 	%r1015, %r1014, %r1014;
	st.global.u32 	[%rd383], %r1015;
	add.s64 	%rd384, %rd383, %rd408;
	ld.global.u32 	%r1016, [%rd384];
	mul.lo.s32 	%r1017, %r1016, %r1016;
	st.global.u32 	[%rd384], %r1017;
	add.s64 	%rd385, %rd384, %rd408;
	ld.global.u32 	%r1018, [%rd385];
	mul.lo.s32 	%r1019, %r1018, %r1018;
	st.global.u32 	[%rd385], %r1019;
	add.s64 	%rd386, %rd385, %rd408;
	ld.global.u32 	%r1020, [%rd386];
	mul.lo.s32 	%r1021, %r1020, %r1020;
	st.global.u32 	[%rd386], %r1021;
	add.s64 	%rd387, %rd386, %rd408;
	ld.global.u32 	%r1022, [%rd387];
	mul.lo.s32 	%r1023, %r1022, %r1022;
	st.global.u32 	[%rd387], %r1023;
	add.s64 	%rd388, %rd387, %rd408;
	ld.global.u32 	%r1024, [%rd388];
	mul.lo.s32 	%r1025, %r1024, %r1024;
	st.global.u32 	[%rd388], %r1025;
	add.s64 	%rd389, %rd388, %rd408;
	ld.global.u32 	%r1026, [%rd389];
	mul.lo.s32 	%r1027, %r1026, %r1026;
	st.global.u32 	[%rd389], %r1027;
	add.s64 	%rd390, %rd389, %rd408;
	ld.global.u32 	%r1028, [%rd390];
	mul.lo.s32 	%r1029, %r1028, %r1028;
	st.global.u32 	[%rd390], %r1029;
	add.s32 	%r2778, %r2778, 16;
	setp.ne.s32 	%p127, %r2778, %r118;
	mov.u32 	%r2780, %r118;
	@%p127 bra 	$L__BB0_355;
$L__BB0_356:
	setp.eq.s32 	%p128, %r114, 0;
	@%p128 bra 	$L__BB0_366;
	setp.lt.u32 	%p129, %r115, 7;
	@%p129 bra 	$L__BB0_359;
	mul.lo.s32 	%r1030, %r2780, %r497;
	cvt.s64.s32 	%rd391, %r1030;
	add.s64 	%rd392, %rd23, %rd391;
	ld.global.u32 	%r1031, [%rd392];
	mul.lo.s32 	%r1032, %r1031, %r1031;
	st.global.u32 	[%rd392], %r1032;
	add.s64 	%rd394, %rd392, %rd408;
	ld.global.u32 	%r1033, [%rd394];
	mul.lo.s32 	%r1034, %r1033, %r1033;
	st.global.u32 	[%rd394], %r1034;
	add.s64 	%rd395, %rd394, %rd408;
	ld.global.u32 	%r1035, [%rd395];
	mul.lo.s32 	%r1036, %r1035, %r1035;
	st.global.u32 	[%rd395], %r1036;
	add.s64 	%rd396, %rd395, %rd408;
	ld.global.u32 	%r1037, [%rd396];
	mul.lo.s32 	%r1038, %r1037, %r1037;
	st.global.u32 	[%rd396], %r1038;
	add.s64 	%rd397, %rd396, %rd408;
	ld.global.u32 	%r1039, [%rd397];
	mul.lo.s32 	%r1040, %r1039, %r1039;
	st.global.u32 	[%rd397], %r1040;
	add.s64 	%rd398, %rd397, %rd408;
	ld.global.u32 	%r1041, [%rd398];
	mul.lo.s32 	%r1042, %r1041, %r1041;
	st.global.u32 	[%rd398], %r1042;
	add.s64 	%rd399, %rd398, %rd408;
	ld.global.u32 	%r1043, [%rd399];
	mul.lo.s32 	%r1044, %r1043, %r1043;
	st.global.u32 	[%rd399], %r1044;
	add.s64 	%rd400, %rd399, %rd408;
	ld.global.u32 	%r1045, [%rd400];
	mul.lo.s32 	%r1046, %r1045, %r1045;
	st.global.u32 	[%rd400], %r1046;
	add.s32 	%r2780, %r2780, 8;
$L__BB0_359:
	setp.eq.s32 	%p130, %r116, 0;
	@%p130 bra 	$L__BB0_366;
	setp.lt.u32 	%p131, %r117, 3;
	@%p131 bra 	$L__BB0_362;
	mul.lo.s32 	%r1047, %r2780, %r497;
	cvt.s64.s32 	%rd401, %r1047;
	add.s64 	%rd402, %rd23, %rd401;
	ld.global.u32 	%r1048, [%rd402];
	mul.lo.s32 	%r1049, %r1048, %r1048;
	st.global.u32 	[%rd402], %r1049;
	add.s64 	%rd404, %rd402, %rd408;
	ld.global.u32 	%r1050, [%rd404];
	mul.lo.s32 	%r1051, %r1050, %r1050;
	st.global.u32 	[%rd404], %r1051;
	add.s64 	%rd405, %rd404, %rd408;
	ld.global.u32 	%r1052, [%rd405];
	mul.lo.s32 	%r1053, %r1052, %r1052;
	st.global.u32 	[%rd405], %r1053;
	add.s64 	%rd406, %rd405, %rd408;
	ld.global.u32 	%r1054, [%rd406];
	mul.lo.s32 	%r1055, %r1054, %r1054;
	st.global.u32 	[%rd406], %r1055;
	add.s32 	%r2780, %r2780, 4;
$L__BB0_362:
	setp.eq.s32 	%p132, %r119, 0;
	@%p132 bra 	$L__BB0_366;
	setp.eq.s32 	%p133, %r119, 1;
	mul.lo.s32 	%r1056, %r2780, %r497;
	cvt.s64.s32 	%rd407, %r1056;
	add.s64 	%rd24, %rd23, %rd407;
	ld.global.u32 	%r1057, [%rd24];
	mul.lo.s32 	%r1058, %r1057, %r1057;
	st.global.u32 	[%rd24], %r1058;
	@%p133 bra 	$L__BB0_366;
	setp.eq.s32 	%p134, %r119, 2;
	add.s64 	%rd25, %rd24, %rd408;
	ld.global.u32 	%r1059, [%rd25];
	mul.lo.s32 	%r1060, %r1059, %r1059;
	st.global.u32 	[%rd25], %r1060;
	@%p134 bra 	$L__BB0_366;
	add.s64 	%rd410, %rd25, %rd408;
	ld.global.u32 	%r1061, [%rd410];
	mul.lo.s32 	%r1062, %r1061, %r1061;
	st.global.u32 	[%rd410], %r1062;
$L__BB0_366:
	add.s32 	%r2777, %r2777, 1;
	setp.eq.s32 	%p135, %r2777, %r498;
	@%p135 bra 	$L__BB0_559;
	bra.uni 	$L__BB0_353;
$L__BB0_367:
	min.s32 	%r1133, %r498, %r499;
	setp.lt.s32 	%p147, %r1133, 1;
	@%p147 bra 	$L__BB0_559;
	add.s32 	%r145, %r499, -1;
	and.b32  	%r146, %r499, 15;
	add.s32 	%r147, %r146, -1;
	and.b32  	%r148, %r499, 7;
	add.s32 	%r149, %r148, -1;
	and.b32  	%r150, %r499, 2147483632;
	and.b32  	%r151, %r499, 3;
	mov.b32 	%r2787, 0;
	cvt.s64.s32 	%rd486, %r497;
$L__BB0_369:
	setp.lt.u32 	%p148, %r145, 15;
	mul.wide.u32 	%rd450, %r2787, 4;
	add.s64 	%rd29, %rd1, %rd450;
	mov.b32 	%r2790, 0;
	@%p148 bra 	$L__BB0_372;
	mov.b32 	%r2788, 0;
$L__BB0_371:
	.pragma "nounroll";
	mul.lo.s32 	%r1137, %r2788, %r497;
	cvt.s64.s32 	%rd451, %r1137;
	add.s64 	%rd452, %rd29, %rd451;
	ld.global.u32 	%r1138, [%rd452];
	mul.lo.s32 	%r1139, %r1138, %r1138;
	st.global.u32 	[%rd452], %r1139;
	add.s64 	%rd454, %rd452, %rd486;
	ld.global.u32 	%r1140, [%rd454];
	mul.lo.s32 	%r1141, %r1140, %r1140;
	st.global.u32 	[%rd454], %r1141;
	add.s64 	%rd455, %rd454, %rd486;
	ld.global.u32 	%r1142, [%rd455];
	mul.lo.s32 	%r1143, %r1142, %r1142;
	st.global.u32 	[%rd455], %r1143;
	add.s64 	%rd456, %rd455, %rd486;
	ld.global.u32 	%r1144, [%rd456];
	mul.lo.s32 	%r1145, %r1144, %r1144;
	st.global.u32 	[%rd456], %r1145;
	add.s64 	%rd457, %rd456, %rd486;
	ld.global.u32 	%r1146, [%rd457];
	mul.lo.s32 	%r1147, %r1146, %r1146;
	st.global.u32 	[%rd457], %r1147;
	add.s64 	%rd458, %rd457, %rd486;
	ld.global.u32 	%r1148, [%rd458];
	mul.lo.s32 	%r1149, %r1148, %r1148;
	st.global.u32 	[%rd458], %r1149;
	add.s64 	%rd459, %rd458, %rd486;
	ld.global.u32 	%r1150, [%rd459];
	mul.lo.s32 	%r1151, %r1150, %r1150;
	st.global.u32 	[%rd459], %r1151;
	add.s64 	%rd460, %rd459, %rd486;
	ld.global.u32 	%r1152, [%rd460];
	mul.lo.s32 	%r1153, %r1152, %r1152;
	st.global.u32 	[%rd460], %r1153;
	add.s64 	%rd461, %rd460, %rd486;
	ld.global.u32 	%r1154, [%rd461];
	mul.lo.s32 	%r1155, %r1154, %r1154;
	st.global.u32 	[%rd461], %r1155;
	add.s64 	%rd462, %rd461, %rd486;
	ld.global.u32 	%r1156, [%rd462];
	mul.lo.s32 	%r1157, %r1156, %r1156;
	st.global.u32 	[%rd462], %r1157;
	add.s64 	%rd463, %rd462, %rd486;
	ld.global.u32 	%r1158, [%rd463];
	mul.lo.s32 	%r1159, %r1158, %r1158;
	st.global.u32 	[%rd463], %r1159;
	add.s64 	%rd464, %rd463, %rd486;
	ld.global.u32 	%r1160, [%rd464];
	mul.lo.s32 	%r1161, %r1160, %r1160;
	st.global.u32 	[%rd464], %r1161;
	add.s64 	%rd465, %rd464, %rd486;
	ld.global.u32 	%r1162, [%rd465];
	mul.lo.s32 	%r1163, %r1162, %r1162;
	st.global.u32 	[%rd465], %r1163;
	add.s64 	%rd466, %rd465, %rd486;
	ld.global.u32 	%r1164, [%rd466];
	mul.lo.s32 	%r1165, %r1164, %r1164;
	st.global.u32 	[%rd466], %r1165;
	add.s64 	%rd467, %rd466, %rd486;
	ld.global.u32 	%r1166, [%rd467];
	mul.lo.s32 	%r1167, %r1166, %r1166;
	st.global.u32 	[%rd467], %r1167;
	add.s64 	%rd468, %rd467, %rd486;
	ld.global.u32 	%r1168, [%rd468];
	mul.lo.s32 	%r1169, %r1168, %r1168;
	st.global.u32 	[%rd468], %r1169;
	add.s32 	%r2788, %r2788, 16;
	setp.ne.s32 	%p149, %r2788, %r150;
	mov.u32 	%r2790, %r150;
	@%p149 bra 	$L__BB0_371;
$L__BB0_372:
	setp.eq.s32 	%p150, %r146, 0;
	@%p150 bra 	$L__BB0_382;
	setp.lt.u32 	%p151, %r147, 7;
	@%p151 bra 	$L__BB0_375;
	mul.lo.s32 	%r1170, %r2790, %r497;
	cvt.s64.s32 	%rd469, %r1170;
	add.s64 	%rd470, %rd29, %rd469;
	ld.global.u32 	%r1171, [%rd470];
	mul.lo.s32 	%r1172, %r1171, %r1171;
	st.global.u32 	[%rd470], %r1172;
	add.s64 	%rd472, %rd470, %rd486;
	ld.global.u32 	%r1173, [%rd472];
	mul.lo.s32 	%r1174, %r1173, %r1173;
	st.global.u32 	[%rd472], %r1174;
	add.s64 	%rd473, %rd472, %rd486;
	ld.global.u32 	%r1175, [%rd473];
	mul.lo.s32 	%r1176, %r1175, %r1175;
	st.global.u32 	[%rd473], %r1176;
	add.s64 	%rd474, %rd473, %rd486;
	ld.global.u32 	%r1177, [%rd474];
	mul.lo.s32 	%r1178, %r1177, %r1177;
	st.global.u32 	[%rd474], %r1178;
	add.s64 	%rd475, %rd474, %rd486;
	ld.global.u32 	%r1179, [%rd475];
	mul.lo.s32 	%r1180, %r1179, %r1179;
	st.global.u32 	[%rd475], %r1180;
	add.s64 	%rd476, %rd475, %rd486;
	ld.global.u32 	%r1181, [%rd476];
	mul.lo.s32 	%r1182, %r1181, %r1181;
	st.global.u32 	[%rd476], %r1182;
	add.s64 	%rd477, %rd476, %rd486;
	ld.global.u32 	%r1183, [%rd477];
	mul.lo.s32 	%r1184, %r1183, %r1183;
	st.global.u32 	[%rd477], %r1184;
	add.s64 	%rd478, %rd477, %rd486;
	ld.global.u32 	%r1185, [%rd478];
	mul.lo.s32 	%r1186, %r1185, %r1185;
	st.global.u32 	[%rd478], %r1186;
	add.s32 	%r2790, %r2790, 8;
$L__BB0_375:
	setp.eq.s32 	%p152, %r148, 0;
	@%p152 bra 	$L__BB0_382;
	setp.lt.u32 	%p153, %r149, 3;
	@%p153 bra 	$L__BB0_378;
	mul.lo.s32 	%r1187, %r2790, %r497;
	cvt.s64.s32 	%rd479, %r1187;
	add.s64 	%rd480, %rd29, %rd479;
	ld.global.u32 	%r1188, [%rd480];
	mul.lo.s32 	%r1189, %r1188, %r1188;
	st.global.u32 	[%rd480], %r1189;
	add.s64 	%rd482, %rd480, %rd486;
	ld.global.u32 	%r1190, [%rd482];
	mul.lo.s32 	%r1191, %r1190, %r1190;
	st.global.u32 	[%rd482], %r1191;
	add.s64 	%rd483, %rd482, %rd486;
	ld.global.u32 	%r1192, [%rd483];
	mul.lo.s32 	%r1193, %r1192, %r1192;
	st.global.u32 	[%rd483], %r1193;
	add.s64 	%rd484, %rd483, %rd486;
	ld.global.u32 	%r1194, [%rd484];
	mul.lo.s32 	%r1195, %r1194, %r1194;
	st.global.u32 	[%rd484], %r1195;
	add.s32 	%r2790, %r2790, 4;
$L__BB0_378:
	setp.eq.s32 	%p154, %r151, 0;
	@%p154 bra 	$L__BB0_382;
	setp.eq.s32 	%p155, %r151, 1;
	mul.lo.s32 	%r1196, %r2790, %r497;
	cvt.s64.s32 	%rd485, %r1196;
	add.s64 	%rd30, %rd29, %rd485;
	ld.global.u32 	%r1197, [%rd30];
	mul.lo.s32 	%r1198, %r1197, %r1197;
	st.global.u32 	[%rd30], %r1198;
	@%p155 bra 	$L__BB0_382;
	setp.eq.s32 	%p156, %r151, 2;
	add.s64 	%rd31, %rd30, %rd486;
	ld.global.u32 	%r1199, [%rd31];
	mul.lo.s32 	%r1200, %r1199, %r1199;
	st.global.u32 	[%rd31], %r1200;
	@%p156 bra 	$L__BB0_382;
	add.s64 	%rd488, %rd31, %rd486;
	ld.global.u32 	%r1201, [%rd488];
	mul.lo.s32 	%r1202, %r1201, %r1201;
	st.global.u32 	[%rd488], %r1202;
$L__BB0_382:
	add.s32 	%r2787, %r2787, 1;
	setp.eq.s32 	%p157, %r2787, %r498;
	@%p157 bra 	$L__BB0_559;
	bra.uni 	$L__BB0_369;
$L__BB0_383:
	min.s32 	%r1273, %r498, %r499;
	setp.lt.s32 	%p169, %r1273, 1;
	@%p169 bra 	$L__BB0_559;
	add.s32 	%r177, %r499, -1;
	and.b32  	%r178, %r499, 15;
	add.s32 	%r179, %r178, -1;
	and.b32  	%r180, %r499, 7;
	add.s32 	%r181, %r180, -1;
	and.b32  	%r182, %r499, 2147483632;
	and.b32  	%r183, %r499, 3;
	mov.b32 	%r2797, 0;
	cvt.s64.s32 	%rd564, %r497;
$L__BB0_385:
	setp.lt.u32 	%p170, %r177, 15;
	mul.wide.u32 	%rd528, %r2797, 4;
	add.s64 	%rd35, %rd1, %rd528;
	mov.b32 	%r2800, 0;
	@%p170 bra 	$L__BB0_388;
	mov.b32 	%r2798, 0;
$L__BB0_387:
	.pragma "nounroll";
	mul.lo.s32 	%r1277, %r2798, %r497;
	cvt.s64.s32 	%rd529, %r1277;
	add.s64 	%rd530, %rd35, %rd529;
	ld.global.u32 	%r1278, [%rd530];
	mul.lo.s32 	%r1279, %r1278, %r1278;
	st.global.u32 	[%rd530], %r1279;
	add.s64 	%rd532, %rd530, %rd564;
	ld.global.u32 	%r1280, [%rd532];
	mul.lo.s32 	%r1281, %r1280, %r1280;
	st.global.u32 	[%rd532], %r1281;
	add.s64 	%rd533, %rd532, %rd564;
	ld.global.u32 	%r1282, [%rd533];
	mul.lo.s32 	%r1283, %r1282, %r1282;
	st.global.u32 	[%rd533], %r1283;
	add.s64 	%rd534, %rd533, %rd564;
	ld.global.u32 	%r1284, [%rd534];
	mul.lo.s32 	%r1285, %r1284, %r1284;
	st.global.u32 	[%rd534], %r1285;
	add.s64 	%rd535, %rd534, %rd564;
	ld.global.u32 	%r1286, [%rd535];
	mul.lo.s32 	%r1287, %r1286, %r1286;
	st.global.u32 	[%rd535], %r1287;
	add.s64 	%rd536, %rd535, %rd564;
	ld.global.u32 	%r1288, [%rd536];
	mul.lo.s32 	%r1289, %r1288, %r1288;
	st.global.u32 	[%rd536], %r1289;
	add.s64 	%rd537, %rd536, %rd564;
	ld.global.u32 	%r1290, [%rd537];
	mul.lo.s32 	%r1291, %r1290, %r1290;
	st.global.u32 	[%rd537], %r1291;
	add.s64 	%rd538, %rd537, %rd564;
	ld.global.u32 	%r1292, [%rd538];
	mul.lo.s32 	%r1293, %r1292, %r1292;
	st.global.u32 	[%rd538], %r1293;
	add.s64 	%rd539, %rd538, %rd564;
	ld.global.u32 	%r1294, [%rd539];
	mul.lo.s32 	%r1295, %r1294, %r1294;
	st.global.u32 	[%rd539], %r1295;
	add.s64 	%rd540, %rd539, %rd564;
	ld.global.u32 	%r1296, [%rd540];
	mul.lo.s32 	%r1297, %r1296, %r1296;
	st.global.u32 	[%rd540], %r1297;
	add.s64 	%rd541, %rd540, %rd564;
	ld.global.u32 	%r1298, [%rd541];
	mul.lo.s32 	%r1299, %r1298, %r1298;
	st.global.u32 	[%rd541], %r1299;
	add.s64 	%rd542, %rd541, %rd564;
	ld.global.u32 	%r1300, [%rd542];
	mul.lo.s32 	%r1301, %r1300, %r1300;
	st.global.u32 	[%rd542], %r1301;
	add.s64 	%rd543, %rd542, %rd564;
	ld.global.u32 	%r1302, [%rd543];
	mul.lo.s32 	%r1303, %r1302, %r1302;
	st.global.u32 	[%rd543], %r1303;
	add.s64 	%rd544, %rd543, %rd564;
	ld.global.u32 	%r1304, [%rd544];
	mul.lo.s32 	%r1305, %r1304, %r1304;
	st.global.u32 	[%rd544], %r1305;
	add.s64 	%rd545, %rd544, %rd564;
	ld.global.u32 	%r1306, [%rd545];
	mul.lo.s32 	%r1307, %r1306, %r1306;
	st.global.u32 	[%rd545], %r1307;
	add.s64 	%rd546, %rd545, %rd564;
	ld.global.u32 	%r1308, [%rd546];
	mul.lo.s32 	%r1309, %r1308, %r1308;
	st.global.u32 	[%rd546], %r1309;
	add.s32 	%r2798, %r2798, 16;
	setp.ne.s32 	%p171, %r2798, %r182;
	mov.u32 	%r2800, %r182;
	@%p171 bra 	$L__BB0_387;
$L__BB0_388:
	setp.eq.s32 	%p172, %r178, 0;
	@%p172 bra 	$L__BB0_398;
	setp.lt.u32 	%p173, %r179, 7;
	@%p173 bra 	$L__BB0_391;
	mul.lo.s32 	%r1310, %r2800, %r497;
	cvt.s64.s32 	%rd547, %r1310;
	add.s64 	%rd548, %rd35, %rd547;
	ld.global.u32 	%r1311, [%rd548];
	mul.lo.s32 	%r1312, %r1311, %r1311;
	st.global.u32 	[%rd548], %r1312;
	add.s64 	%rd550, %rd548, %rd564;
	ld.global.u32 	%r1313, [%rd550];
	mul.lo.s32 	%r1314, %r1313, %r1313;
	st.global.u32 	[%rd550], %r1314;
	add.s64 	%rd551, %rd550, %rd564;
	ld.global.u32 	%r1315, [%rd551];
	mul.lo.s32 	%r1316, %r1315, %r1315;
	st.global.u32 	[%rd551], %r1316;
	add.s64 	%rd552, %rd551, %rd564;
	ld.global.u32 	%r1317, [%rd552];
	mul.lo.s32 	%r1318, %r1317, %r1317;
	st.global.u32 	[%rd552], %r1318;
	add.s64 	%rd553, %rd552, %rd564;
	ld.global.u32 	%r1319, [%rd553];
	mul.lo.s32 	%r1320, %r1319, %r1319;
	st.global.u32 	[%rd553], %r1320;
	add.s64 	%rd554, %rd553, %rd564;
	ld.global.u32 	%r1321, [%rd554];
	mul.lo.s32 	%r1322, %r1321, %r1321;
	st.global.u32 	[%rd554], %r1322;
	add.s64 	%rd555, %rd554, %rd564;
	ld.global.u32 	%r1323, [%rd555];
	mul.lo.s32 	%r1324, %r1323, %r1323;
	st.global.u32 	[%rd555], %r1324;
	add.s64 	%rd556, %rd555, %rd564;
	ld.global.u32 	%r1325, [%rd556];
	mul.lo.s32 	%r1326, %r1325, %r1325;
	st.global.u32 	[%rd556], %r1326;
	add.s32 	%r2800, %r2800, 8;
$L__BB0_391:
	setp.eq.s32 	%p174, %r180, 0;
	@%p174 bra 	$L__BB0_398;
	setp.lt.u32 	%p175, %r181, 3;
	@%p175 bra 	$L__BB0_394;
	mul.lo.s32 	%r1327, %r2800, %r497;
	cvt.s64.s32 	%rd557, %r1327;
	add.s64 	%rd558, %rd35, %rd557;
	ld.global.u32 	%r1328, [%rd558];
	mul.lo.s32 	%r1329, %r1328, %r1328;
	st.global.u32 	[%rd558], %r1329;
	add.s64 	%rd560, %rd558, %rd564;
	ld.global.u32 	%r1330, [%rd560];
	mul.lo.s32 	%r1331, %r1330, %r1330;
	st.global.u32 	[%rd560], %r1331;
	add.s64 	%rd561, %rd560, %rd564;
	ld.global.u32 	%r1332, [%rd561];
	mul.lo.s32 	%r1333, %r1332, %r1332;
	st.global.u32 	[%rd561], %r1333;
	add.s64 	%rd562, %rd561, %rd564;
	ld.global.u32 	%r1334, [%rd562];
	mul.lo.s32 	%r1335, %r1334, %r1334;
	st.global.u32 	[%rd562], %r1335;
	add.s32 	%r2800, %r2800, 4;
$L__BB0_394:
	setp.eq.s32 	%p176, %r183, 0;
	@%p176 bra 	$L__BB0_398;
	setp.eq.s32 	%p177, %r183, 1;
	mul.lo.s32 	%r1336, %r2800, %r497;
	cvt.s64.s32 	%rd563, %r1336;
	add.s64 	%rd36, %rd35, %rd563;
	ld.global.u32 	%r1337, [%rd36];
	mul.lo.s32 	%r1338, %r1337, %r1337;
	st.global.u32 	[%rd36], %r1338;
	@%p177 bra 	$L__BB0_398;
	setp.eq.s32 	%p178, %r183, 2;
	add.s64 	%rd37, %rd36, %rd564;
	ld.global.u32 	%r1339, [%rd37];
	mul.lo.s32 	%r1340, %r1339, %r1339;
	st.global.u32 	[%rd37], %r1340;
	@%p178 bra 	$L__BB0_398;
	add.s64 	%rd566, %rd37, %rd564;
	ld.global.u32 	%r1341, [%rd566];
	mul.lo.s32 	%r1342, %r1341, %r1341;
	st.global.u32 	[%rd566], %r1342;
$L__BB0_398:
	add.s32 	%r2797, %r2797, 1;
	setp.eq.s32 	%p179, %r2797, %r498;
	@%p179 bra 	$L__BB0_559;
	bra.uni 	$L__BB0_385;
$L__BB0_399:
	min.s32 	%r1413, %r498, %r499;
	setp.lt.s32 	%p191, %r1413, 1;
	@%p191 bra 	$L__BB0_559;
	and.b32  	%r208, %r499, 15;
	add.s32 	%r209, %r208, -1;
	and.b32  	%r210, %r499, 7;
	add.s32 	%r211, %r210, -1;
	and.b32  	%r212, %r499, 2147483632;
	and.b32  	%r213, %r499, 3;
	mov.b32 	%r2807, 0;
	cvt.s64.s32 	%rd642, %r497;
$L__BB0_401:
	setp.lt.u32 	%p192, %r499, 16;
	mul.wide.u32 	%rd606, %r2807, 4;
	add.s64 	%rd41, %rd1, %rd606;
	mov.b32 	%r2810, 0;
	@%p192 bra 	$L__BB0_404;
	mov.b32 	%r2808, 0;
$L__BB0_403:
	.pragma "nounroll";
	mul.lo.s32 	%r1417, %r2808, %r497;
	cvt.s64.s32 	%rd607, %r1417;
	add.s64 	%rd608, %rd41, %rd607;
	ld.global.u32 	%r1418, [%rd608];
	mul.lo.s32 	%r1419, %r1418, %r1418;
	st.global.u32 	[%rd608], %r1419;
	add.s64 	%rd610, %rd608, %rd642;
	ld.global.u32 	%r1420, [%rd610];
	mul.lo.s32 	%r1421, %r1420, %r1420;
	st.global.u32 	[%rd610], %r1421;
	add.s64 	%rd611, %rd610, %rd642;
	ld.global.u32 	%r1422, [%rd611];
	mul.lo.s32 	%r1423, %r1422, %r1422;
	st.global.u32 	[%rd611], %r1423;
	add.s64 	%rd612, %rd611, %rd642;
	ld.global.u32 	%r1424, [%rd612];
	mul.lo.s32 	%r1425, %r1424, %r1424;
	st.global.u32 	[%rd612], %r1425;
	add.s64 	%rd613, %rd612, %rd642;
	ld.global.u32 	%r1426, [%rd613];
	mul.lo.s32 	%r1427, %r1426, %r1426;
	st.global.u32 	[%rd613], %r1427;
	add.s64 	%rd614, %rd613, %rd642;
	ld.global.u32 	%r1428, [%rd614];
	mul.lo.s32 	%r1429, %r1428, %r1428;
	st.global.u32 	[%rd614], %r1429;
	add.s64 	%rd615, %rd614, %rd642;
	ld.global.u32 	%r1430, [%rd615];
	mul.lo.s32 	%r1431, %r1430, %r1430;
	st.global.u32 	[%rd615], %r1431;
	add.s64 	%rd616, %rd615, %rd642;
	ld.global.u32 	%r1432, [%rd616];
	mul.lo.s32 	%r1433, %r1432, %r1432;
	st.global.u32 	[%rd616], %r1433;
	add.s64 	%rd617, %rd616, %rd642;
	ld.global.u32 	%r1434, [%rd617];
	mul.lo.s32 	%r1435, %r1434, %r1434;
	st.global.u32 	[%rd617], %r1435;
	add.s64 	%rd618, %rd617, %rd642;
	ld.global.u32 	%r1436, [%rd618];
	mul.lo.s32 	%r1437, %r1436, %r1436;
	st.global.u32 	[%rd618], %r1437;
	add.s64 	%rd619, %rd618, %rd642;
	ld.global.u32 	%r1438, [%rd619];
	mul.lo.s32 	%r1439, %r1438, %r1438;
	st.global.u32 	[%rd619], %r1439;
	add.s64 	%rd620, %rd619, %rd642;
	ld.global.u32 	%r1440, [%rd620];
	mul.lo.s32 	%r1441, %r1440, %r1440;
	st.global.u32 	[%rd620], %r1441;
	add.s64 	%rd621, %rd620, %rd642;
	ld.global.u32 	%r1442, [%rd621];
	mul.lo.s32 	%r1443, %r1442, %r1442;
	st.global.u32 	[%rd621], %r1443;
	add.s64 	%rd622, %rd621, %rd642;
	ld.global.u32 	%r1444, [%rd622];
	mul.lo.s32 	%r1445, %r1444, %r1444;
	st.global.u32 	[%rd622], %r1445;
	add.s64 	%rd623, %rd622, %rd642;
	ld.global.u32 	%r1446, [%rd623];
	mul.lo.s32 	%r1447, %r1446, %r1446;
	st.global.u32 	[%rd623], %r1447;
	add.s64 	%rd624, %rd623, %rd642;
	ld.global.u32 	%r1448, [%rd624];
	mul.lo.s32 	%r1449, %r1448, %r1448;
	st.global.u32 	[%rd624], %r1449;
	add.s32 	%r2808, %r2808, 16;
	setp.ne.s32 	%p193, %r2808, %r212;
	mov.u32 	%r2810, %r212;
	@%p193 bra 	$L__BB0_403;
$L__BB0_404:
	setp.eq.s32 	%p194, %r208, 0;
	@%p194 bra 	$L__BB0_414;
	setp.lt.u32 	%p195, %r209, 7;
	@%p195 bra 	$L__BB0_407;
	mul.lo.s32 	%r1450, %r2810, %r497;
	cvt.s64.s32 	%rd625, %r1450;
	add.s64 	%rd626, %rd41, %rd625;
	ld.global.u32 	%r1451, [%rd626];
	mul.lo.s32 	%r1452, %r1451, %r1451;
	st.global.u32 	[%rd626], %r1452;
	add.s64 	%rd628, %rd626, %rd642;
	ld.global.u32 	%r1453, [%rd628];
	mul.lo.s32 	%r1454, %r1453, %r1453;
	st.global.u32 	[%rd628], %r1454;
	add.s64 	%rd629, %rd628, %rd642;
	ld.global.u32 	%r1455, [%rd629];
	mul.lo.s32 	%r1456, %r1455, %r1455;
	st.global.u32 	[%rd629], %r1456;
	add.s64 	%rd630, %rd629, %rd642;
	ld.global.u32 	%r1457, [%rd630];
	mul.lo.s32 	%r1458, %r1457, %r1457;
	st.global.u32 	[%rd630], %r1458;
	add.s64 	%rd631, %rd630, %rd642;
	ld.global.u32 	%r1459, [%rd631];
	mul.lo.s32 	%r1460, %r1459, %r1459;
	st.global.u32 	[%rd631], %r1460;
	add.s64 	%rd632, %rd631, %rd642;
	ld.global.u32 	%r1461, [%rd632];
	mul.lo.s32 	%r1462, %r1461, %r1461;
	st.global.u32 	[%rd632], %r1462;
	add.s64 	%rd633, %rd632, %rd642;
	ld.global.u32 	%r1463, [%rd633];
	mul.lo.s32 	%r1464, %r1463, %r1463;
	st.global.u32 	[%rd633], %r1464;
	add.s64 	%rd634, %rd633, %rd642;
	ld.global.u32 	%r1465, [%rd634];
	mul.lo.s32 	%r1466, %r1465, %r1465;
	st.global.u32 	[%rd634], %r1466;
	add.s32 	%r2810, %r2810, 8;
$L__BB0_407:
	setp.eq.s32 	%p196, %r210, 0;
	@%p196 bra 	$L__BB0_414;
	setp.lt.u32 	%p197, %r211, 3;
	@%p197 bra 	$L__BB0_410;
	mul.lo.s32 	%r1467, %r2810, %r497;
	cvt.s64.s32 	%rd635, %r1467;
	add.s64 	%rd636, %rd41, %rd635;
	ld.global.u32 	%r1468, [%rd636];
	mul.lo.s32 	%r1469, %r1468, %r1468;
	st.global.u32 	[%rd636], %r1469;
	add.s64 	%rd638, %rd636, %rd642;
	ld.global.u32 	%r1470, [%rd638];
	mul.lo.s32 	%r1471, %r1470, %r1470;
	st.global.u32 	[%rd638], %r1471;
	add.s64 	%rd639, %rd638, %rd642;
	ld.global.u32 	%r1472, [%rd639];
	mul.lo.s32 	%r1473, %r1472, %r1472;
	st.global.u32 	[%rd639], %r1473;
	add.s64 	%rd640, %rd639, %rd642;
	ld.global.u32 	%r1474, [%rd640];
	mul.lo.s32 	%r1475, %r1474, %r1474;
	st.global.u32 	[%rd640], %r1475;
	add.s32 	%r2810, %r2810, 4;
$L__BB0_410:
	setp.eq.s32 	%p198, %r213, 0;
	@%p198 bra 	$L__BB0_414;
	setp.eq.s32 	%p199, %r213, 1;
	mul.lo.s32 	%r1476, %r2810, %r497;
	cvt.s64.s32 	%rd641, %r1476;
	add.s64 	%rd42, %rd41, %rd641;
	ld.global.u32 	%r1477, [%rd42];
	mul.lo.s32 	%r1478, %r1477, %r1477;
	st.global.u32 	[%rd42], %r1478;
	@%p199 bra 	$L__BB0_414;
	setp.eq.s32 	%p200, %r213, 2;
	add.s64 	%rd43, %rd42, %rd642;
	ld.global.u32 	%r1479, [%rd43];
	mul.lo.s32 	%r1480, %r1479, %r1479;
	st.global.u32 	[%rd43], %r1480;
	@%p200 bra 	$L__BB0_414;
	add.s64 	%rd644, %rd43, %rd642;
	ld.global.u32 	%r1481, [%rd644];
	mul.lo.s32 	%r1482, %r1481, %r1481;
	st.global.u32 	[%rd644], %r1482;
$L__BB0_414:
	add.s32 	%r2807, %r2807, 1;
	setp.eq.s32 	%p201, %r2807, %r498;
	@%p201 bra 	$L__BB0_559;
	bra.uni 	$L__BB0_401;
$L__BB0_415:
	min.s32 	%r1553, %r498, %r499;
	setp.lt.s32 	%p213, %r1553, 1;
	@%p213 bra 	$L__BB0_559;
	and.b32  	%r238, %r499, 15;
	add.s32 	%r239, %r238, -1;
	and.b32  	%r240, %r499, 7;
	add.s32 	%r241, %r240, -1;
	and.b32  	%r242, %r499, 2147483632;
	and.b32  	%r243, %r499, 3;
	mov.b32 	%r2817, 0;
	cvt.s64.s32 	%rd720, %r497;
$L__BB0_417:
	setp.lt.u32 	%p214, %r499, 16;
	mul.wide.u32 	%rd684, %r2817, 4;
	add.s64 	%rd47, %rd1, %rd684;
	mov.b32 	%r2820, 0;
	@%p214 bra 	$L__BB0_420;
	mov.b32 	%r2818, 0;
$L__BB0_419:
	.pragma "nounroll";
	mul.lo.s32 	%r1557, %r2818, %r497;
	cvt.s64.s32 	%rd685, %r1557;
	add.s64 	%rd686, %rd47, %rd685;
	ld.global.u32 	%r1558, [%rd686];
	mul.lo.s32 	%r1559, %r1558, %r1558;
	st.global.u32 	[%rd686], %r1559;
	add.s64 	%rd688, %rd686, %rd720;
	ld.global.u32 	%r1560, [%rd688];
	mul.lo.s32 	%r1561, %r1560, %r1560;
	st.global.u32 	[%rd688], %r1561;
	add.s64 	%rd689, %rd688, %rd720;
	ld.global.u32 	%r1562, [%rd689];
	mul.lo.s32 	%r1563, %r1562, %r1562;
	st.global.u32 	[%rd689], %r1563;
	add.s64 	%rd690, %rd689, %rd720;
	ld.global.u32 	%r1564, [%rd690];
	mul.lo.s32 	%r1565, %r1564, %r1564;
	st.global.u32 	[%rd690], %r1565;
	add.s64 	%rd691, %rd690, %rd720;
	ld.global.u32 	%r1566, [%rd691];
	mul.lo.s32 	%r1567, %r1566, %r1566;
	st.global.u32 	[%rd691], %r1567;
	add.s64 	%rd692, %rd691, %rd720;
	ld.global.u32 	%r1568, [%rd692];
	mul.lo.s32 	%r1569, %r1568, %r1568;
	st.global.u32 	[%rd692], %r1569;
	add.s64 	%rd693, %rd692, %rd720;
	ld.global.u32 	%r1570, [%rd693];
	mul.lo.s32 	%r1571, %r1570, %r1570;
	st.global.u32 	[%rd693], %r1571;
	add.s64 	%rd694, %rd693, %rd720;
	ld.global.u32 	%r1572, [%rd694];
	mul.lo.s32 	%r1573, %r1572, %r1572;
	st.global.u32 	[%rd694], %r1573;
	add.s64 	%rd695, %rd694, %rd720;
	ld.global.u32 	%r1574, [%rd695];
	mul.lo.s32 	%r1575, %r1574, %r1574;
	st.global.u32 	[%rd695], %r1575;
	add.s64 	%rd696, %rd695, %rd720;
	ld.global.u32 	%r1576, [%rd696];
	mul.lo.s32 	%r1577, %r1576, %r1576;
	st.global.u32 	[%rd696], %r1577;
	add.s64 	%rd697, %rd696, %rd720;
	ld.global.u32 	%r1578, [%rd697];
	mul.lo.s32 	%r1579, %r1578, %r1578;
	st.global.u32 	[%rd697], %r1579;
	add.s64 	%rd698, %rd697, %rd720;
	ld.global.u32 	%r1580, [%rd698];
	mul.lo.s32 	%r1581, %r1580, %r1580;
	st.global.u32 	[%rd698], %r1581;
	add.s64 	%rd699, %rd698, %rd720;
	ld.global.u32 	%r1582, [%rd699];
	mul.lo.s32 	%r1583, %r1582, %r1582;
	st.global.u32 	[%rd699], %r1583;
	add.s64 	%rd700, %rd699, %rd720;
	ld.global.u32 	%r1584, [%rd700];
	mul.lo.s32 	%r1585, %r1584, %r1584;
	st.global.u32 	[%rd700], %r1585;
	add.s64 	%rd701, %rd700, %rd720;
	ld.global.u32 	%r1586, [%rd701];
	mul.lo.s32 	%r1587, %r1586, %r1586;
	st.global.u32 	[%rd701], %r1587;
	add.s64 	%rd702, %rd701, %rd720;
	ld.global.u32 	%r1588, [%rd702];
	mul.lo.s32 	%r1589, %r1588, %r1588;
	st.global.u32 	[%rd702], %r1589;
	add.s32 	%r2818, %r2818, 16;
	setp.ne.s32 	%p215, %r2818, %r242;
	mov.u32 	%r2820, %r242;
	@%p215 bra 	$L__BB0_419;
$L__BB0_420:
	setp.eq.s32 	%p216, %r238, 0;
	@%p216 bra 	$L__BB0_430;
	setp.lt.u32 	%p217, %r239, 7;
	@%p217 bra 	$L__BB0_423;
	mul.lo.s32 	%r1590, %r2820, %r497;
	cvt.s64.s32 	%rd703, %r1590;
	add.s64 	%rd704, %rd47, %rd703;
	ld.global.u32 	%r1591, [%rd704];
	mul.lo.s32 	%r1592, %r1591, %r1591;
	st.global.u32 	[%rd704], %r1592;
	add.s64 	%rd706, %rd704, %rd720;
	ld.global.u32 	%r1593, [%rd706];
	mul.lo.s32 	%r1594, %r1593, %r1593;
	st.global.u32 	[%rd706], %r1594;
	add.s64 	%rd707, %rd706, %rd720;
	ld.global.u32 	%r1595, [%rd707];
	mul.lo.s32 	%r1596, %r1595, %r1595;
	st.global.u32 	[%rd707], %r1596;
	add.s64 	%rd708, %rd707, %rd720;
	ld.global.u32 	%r1597, [%rd708];
	mul.lo.s32 	%r1598, %r1597, %r1597;
	st.global.u32 	[%rd708], %r1598;
	add.s64 	%rd709, %rd708, %rd720;
	ld.global.u32 	%r1599, [%rd709];
	mul.lo.s32 	%r1600, %r1599, %r1599;
	st.global.u32 	[%rd709], %r1600;
	add.s64 	%rd710, %rd709, %rd720;
	ld.global.u32 	%r1601, [%rd710];
	mul.lo.s32 	%r1602, %r1601, %r1601;
	st.global.u32 	[%rd710], %r1602;
	add.s64 	%rd711, %rd710, %rd720;
	ld.global.u32 	%r1603, [%rd711];
	mul.lo.s32 	%r1604, %r1603, %r1603;
	st.global.u32 	[%rd711], %r1604;
	add.s64 	%rd712, %rd711, %rd720;
	ld.global.u32 	%r1605, [%rd712];
	mul.lo.s32 	%r1606, %r1605, %r1605;
	st.global.u32 	[%rd712], %r1606;
	add.s32 	%r2820, %r2820, 8;
$L__BB0_423:
	setp.eq.s32 	%p218, %r240, 0;
	@%p218 bra 	$L__BB0_430;
	setp.lt.u32 	%p219, %r241, 3;
	@%p219 bra 	$L__BB0_426;
	mul.lo.s32 	%r1607, %r2820, %r497;
	cvt.s64.s32 	%rd713, %r1607;
	add.s64 	%rd714, %rd47, %rd713;
	ld.global.u32 	%r1608, [%rd714];
	mul.lo.s32 	%r1609, %r1608, %r1608;
	st.global.u32 	[%rd714], %r1609;
	add.s64 	%rd716, %rd714, %rd720;
	ld.global.u32 	%r1610, [%rd716];
	mul.lo.s32 	%r1611, %r1610, %r1610;
	st.global.u32 	[%rd716], %r1611;
	add.s64 	%rd717, %rd716, %rd720;
	ld.global.u32 	%r1612, [%rd717];
	mul.lo.s32 	%r1613, %r1612, %r1612;
	st.global.u32 	[%rd717], %r1613;
	add.s64 	%rd718, %rd717, %rd720;
	ld.global.u32 	%r1614, [%rd718];
	mul.lo.s32 	%r1615, %r1614, %r1614;
	st.global.u32 	[%rd718], %r1615;
	add.s32 	%r2820, %r2820, 4;
$L__BB0_426:
	setp.eq.s32 	%p220, %r243, 0;
	@%p220 bra 	$L__BB0_430;
	setp.eq.s32 	%p221, %r243, 1;
	mul.lo.s32 	%r1616, %r2820, %r497;
	cvt.s64.s32 	%rd719, %r1616;
	add.s64 	%rd48, %rd47, %rd719;
	ld.global.u32 	%r1617, [%rd48];
	mul.lo.s32 	%r1618, %r1617, %r1617;
	st.global.u32 	[%rd48], %r1618;
	@%p221 bra 	$L__BB0_430;
	setp.eq.s32 	%p222, %r243, 2;
	add.s64 	%rd49, %rd48, %rd720;
	ld.global.u32 	%r1619, [%rd49];
	mul.lo.s32 	%r1620, %r1619, %r1619;
	st.global.u32 	[%rd49], %r1620;
	@%p222 bra 	$L__BB0_430;
	add.s64 	%rd722, %rd49, %rd720;
	ld.global.u32 	%r1621, [%rd722];
	mul.lo.s32 	%r1622, %r1621, %r1621;
	st.global.u32 	[%rd722], %r1622;
$L__BB0_430:
	add.s32 	%r2817, %r2817, 1;
	setp.eq.s32 	%p223, %r2817, %r498;
	@%p223 bra 	$L__BB0_559;
	bra.uni 	$L__BB0_417;
$L__BB0_431:
	min.s32 	%r1693, %r498, %r499;
	setp.lt.s32 	%p235, %r1693, 1;
	@%p235 bra 	$L__BB0_559;
	and.b32  	%r268, %r499, 15;
	add.s32 	%r269, %r268, -1;
	and.b32  	%r270, %r499, 7;
	add.s32 	%r271, %r270, -1;
	and.b32  	%r272, %r499, 2147483632;
	and.b32  	%r273, %r499, 3;
	mov.b32 	%r2827, 0;
	cvt.s64.s32 	%rd798, %r497;
$L__BB0_433:
	setp.lt.u32 	%p236, %r499, 16;
	mul.wide.u32 	%rd762, %r2827, 4;
	add.s64 	%rd53, %rd1, %rd762;
	mov.b32 	%r2830, 0;
	@%p236 bra 	$L__BB0_436;
	mov.b32 	%r2828, 0;
$L__BB0_435:
	.pragma "nounroll";
	mul.lo.s32 	%r1697, %r2828, %r497;
	cvt.s64.s32 	%rd763, %r1697;
	add.s64 	%rd764, %rd53, %rd763;
	ld.global.u32 	%r1698, [%rd764];
	mul.lo.s32 	%r1699, %r1698, %r1698;
	st.global.u32 	[%rd764], %r1699;
	add.s64 	%rd766, %rd764, %rd798;
	ld.global.u32 	%r1700, [%rd766];
	mul.lo.s32 	%r1701, %r1700, %r1700;
	st.global.u32 	[%rd766], %r1701;
	add.s64 	%rd767, %rd766, %rd798;
	ld.global.u32 	%r1702, [%rd767];
	mul.lo.s32 	%r1703, %r1702, %r1702;
	st.global.u32 	[%rd767], %r1703;
	add.s64 	%rd768, %rd767, %rd798;
	ld.global.u32 	%r1704, [%rd768];
	mul.lo.s32 	%r1705, %r1704, %r1704;
	st.global.u32 	[%rd768], %r1705;
	add.s64 	%rd769, %rd768, %rd798;
	ld.global.u32 	%r1706, [%rd769];
	mul.lo.s32 	%r1707, %r1706, %r1706;
	st.global.u32 	[%rd769], %r1707;
	add.s64 	%rd770, %rd769, %rd798;
	ld.global.u32 	%r1708, [%rd770];
	mul.lo.s32 	%r1709, %r1708, %r1708;
	st.global.u32 	[%rd770], %r1709;
	add.s64 	%rd771, %rd770, %rd798;
	ld.global.u32 	%r1710, [%rd771];
	mul.lo.s32 	%r1711, %r1710, %r1710;
	st.global.u32 	[%rd771], %r1711;
	add.s64 	%rd772, %rd771, %rd798;
	ld.global.u32 	%r1712, [%rd772];
	mul.lo.s32 	%r1713, %r1712, %r1712;
	st.global.u32 	[%rd772], %r1713;
	add.s64 	%rd773, %rd772, %rd798;
	ld.global.u32 	%r1714, [%rd773];
	mul.lo.s32 	%r1715, %r1714, %r1714;
	st.global.u32 	[%rd773], %r1715;
	add.s64 	%rd774, %rd773, %rd798;
	ld.global.u32 	%r1716, [%rd774];
	mul.lo.s32 	%r1717, %r1716, %r1716;
	st.global.u32 	[%rd774], %r1717;
	add.s64 	%rd775, %rd774, %rd798;
	ld.global.u32 	%r1718, [%rd775];
	mul.lo.s32 	%r1719, %r1718, %r1718;
	st.global.u32 	[%rd775], %r1719;
	add.s64 	%rd776, %rd775, %rd798;
	ld.global.u32 	%r1720, [%rd776];
	mul.lo.s32 	%r1721, %r1720, %r1720;
	st.global.u32 	[%rd776], %r1721;
	add.s64 	%rd777, %rd776, %rd798;
	ld.global.u32 	%r1722, [%rd777];
	mul.lo.s32 	%r1723, %r1722, %r1722;
	st.global.u32 	[%rd777], %r1723;
	add.s64 	%rd778, %rd777, %rd798;
	ld.global.u32 	%r1724, [%rd778];
	mul.lo.s32 	%r1725, %r1724, %r1724;
	st.global.u32 	[%rd778], %r1725;
	add.s64 	%rd779, %rd778, %rd798;
	ld.global.u32 	%r1726, [%rd779];
	mul.lo.s32 	%r1727, %r1726, %r1726;
	st.global.u32 	[%rd779], %r1727;
	add.s64 	%rd780, %rd779, %rd798;
	ld.global.u32 	%r1728, [%rd780];
	mul.lo.s32 	%r1729, %r1728, %r1728;
	st.global.u32 	[%rd780], %r1729;
	add.s32 	%r2828, %r2828, 16;
	setp.ne.s32 	%p237, %r2828, %r272;
	mov.u32 	%r2830, %r272;
	@%p237 bra 	$L__BB0_435;
$L__BB0_436:
	setp.eq.s32 	%p238, %r268, 0;
	@%p238 bra 	$L__BB0_446;
	setp.lt.u32 	%p239, %r269, 7;
	@%p239 bra 	$L__BB0_439;
	mul.lo.s32 	%r1730, %r2830, %r497;
	cvt.s64.s32 	%rd781, %r1730;
	add.s64 	%rd782, %rd53, %rd781;
	ld.global.u32 	%r1731, [%rd782];
	mul.lo.s32 	%r1732, %r1731, %r1731;
	st.global.u32 	[%rd782], %r1732;
	add.s64 	%rd784, %rd782, %rd798;
	ld.global.u32 	%r1733, [%rd784];
	mul.lo.s32 	%r1734, %r1733, %r1733;
	st.global.u32 	[%rd784], %r1734;
	add.s64 	%rd785, %rd784, %rd798;
	ld.global.u32 	%r1735, [%rd785];
	mul.lo.s32 	%r1736, %r1735, %r1735;
	st.global.u32 	[%rd785], %r1736;
	add.s64 	%rd786, %rd785, %rd798;
	ld.global.u32 	%r1737, [%rd786];
	mul.lo.s32 	%r1738, %r1737, %r1737;
	st.global.u32 	[%rd786], %r1738;
	add.s64 	%rd787, %rd786, %rd798;
	ld.global.u32 	%r1739, [%rd787];
	mul.lo.s32 	%r1740, %r1739, %r1739;
	st.global.u32 	[%rd787], %r1740;
	add.s64 	%rd788, %rd787, %rd798;
	ld.global.u32 	%r1741, [%rd788];
	mul.lo.s32 	%r1742, %r1741, %r1741;
	st.global.u32 	[%rd788], %r1742;
	add.s64 	%rd789, %rd788, %rd798;
	ld.global.u32 	%r1743, [%rd789];
	mul.lo.s32 	%r1744, %r1743, %r1743;
	st.global.u32 	[%rd789], %r1744;
	add.s64 	%rd790, %rd789, %rd798;
	ld.global.u32 	%r1745, [%rd790];
	mul.lo.s32 	%r1746, %r1745, %r1745;
	st.global.u32 	[%rd790], %r1746;
	add.s32 	%r2830, %r2830, 8;
$L__BB0_439:
	setp.eq.s32 	%p240, %r270, 0;
	@%p240 bra 	$L__BB0_446;
	setp.lt.u32 	%p241, %r271, 3;
	@%p241 bra 	$L__BB0_442;
	mul.lo.s32 	%r1747, %r2830, %r497;
	cvt.s64.s32 	%rd791, %r1747;
	add.s64 	%rd792, %rd53, %rd791;
	ld.global.u32 	%r1748, [%rd792];
	mul.lo.s32 	%r1749, %r1748, %r1748;
	st.global.u32 	[%rd792], %r1749;
	add.s64 	%rd794, %rd792, %rd798;
	ld.global.u32 	%r1750, [%rd794];
	mul.lo.s32 	%r1751, %r1750, %r1750;
	st.global.u32 	[%rd794], %r1751;
	add.s64 	%rd795, %rd794, %rd798;
	ld.global.u32 	%r1752, [%rd795];
	mul.lo.s32 	%r1753, %r1752, %r1752;
	st.global.u32 	[%rd795], %r1753;
	add.s64 	%rd796, %rd795, %rd798;
	ld.global.u32 	%r1754, [%rd796];
	mul.lo.s32 	%r1755, %r1754, %r1754;
	st.global.u32 	[%rd796], %r1755;
	add.s32 	%r2830, %r2830, 4;
$L__BB0_442:
	setp.eq.s32 	%p242, %r273, 0;
	@%p242 bra 	$L__BB0_446;
	setp.eq.s32 	%p243, %r273, 1;
	mul.lo.s32 	%r1756, %r2830, %r497;
	cvt.s64.s32 	%rd797, %r1756;
	add.s64 	%rd54, %rd53, %rd797;
	ld.global.u32 	%r1757, [%rd54];
	mul.lo.s32 	%r1758, %r1757, %r1757;
	st.global.u32 	[%rd54], %r1758;
	@%p243 bra 	$L__BB0_446;
	setp.eq.s32 	%p244, %r273, 2;
	add.s64 	%rd55, %rd54, %rd798;
	ld.global.u32 	%r1759, [%rd55];
	mul.lo.s32 	%r1760, %r1759, %r1759;
	st.global.u32 	[%rd55], %r1760;
	@%p244 bra 	$L__BB0_446;
	add.s64 	%rd800, %rd55, %rd798;
	ld.global.u32 	%r1761, [%rd800];
	mul.lo.s32 	%r1762, %r1761, %r1761;
	st.global.u32 	[%rd800], %r1762;
$L__BB0_446:
	add.s32 	%r2827, %r2827, 1;
	setp.eq.s32 	%p245, %r2827, %r498;
	@%p245 bra 	$L__BB0_559;
	bra.uni 	$L__BB0_433;
$L__BB0_447:
	min.s32 	%r1833, %r498, %r499;
	setp.lt.s32 	%p257, %r1833, 1;
	@%p257 bra 	$L__BB0_559;
	and.b32  	%r298, %r499, 15;
	add.s32 	%r299, %r298, -1;
	and.b32  	%r300, %r499, 7;
	add.s32 	%r301, %r300, -1;
	and.b32  	%r302, %r499, 2147483632;
	and.b32  	%r303, %r499, 3;
	mov.b32 	%r2837, 0;
	cvt.s64.s32 	%rd876, %r497;
$L__BB0_449:
	setp.lt.u32 	%p258, %r499, 16;
	mul.wide.u32 	%rd840, %r2837, 4;
	add.s64 	%rd59, %rd1, %rd840;
	mov.b32 	%r2840, 0;
	@%p258 bra 	$L__BB0_452;
	mov.b32 	%r2838, 0;
$L__BB0_451:
	.pragma "nounroll";
	mul.lo.s32 	%r1837, %r2838, %r497;
	cvt.s64.s32 	%rd841, %r1837;
	add.s64 	%rd842, %rd59, %rd841;
	ld.global.u32 	%r1838, [%rd842];
	mul.lo.s32 	%r1839, %r1838, %r1838;
	st.global.u32 	[%rd842], %r1839;
	add.s64 	%rd844, %rd842, %rd876;
	ld.global.u32 	%r1840, [%rd844];
	mul.lo.s32 	%r1841, %r1840, %r1840;
	st.global.u32 	[%rd844], %r1841;
	add.s64 	%rd845, %rd844, %rd876;
	ld.global.u32 	%r1842, [%rd845];
	mul.lo.s32 	%r1843, %r1842, %r1842;
	st.global.u32 	[%rd845], %r1843;
	add.s64 	%rd846, %rd845, %rd876;
	ld.global.u32 	%r1844, [%rd846];
	mul.lo.s32 	%r1845, %r1844, %r1844;
	st.global.u32 	[%rd846], %r1845;
	add.s64 	%rd847, %rd846, %rd876;
	ld.global.u32 	%r1846, [%rd847];
	mul.lo.s32 	%r1847, %r1846, %r1846;
	st.global.u32 	[%rd847], %r1847;
	add.s64 	%rd848, %rd847, %rd876;
	ld.global.u32 	%r1848, [%rd848];
	mul.lo.s32 	%r1849, %r1848, %r1848;
	st.global.u32 	[%rd848], %r1849;
	add.s64 	%rd849, %rd848, %rd876;
	ld.global.u32 	%r1850, [%rd849];
	mul.lo.s32 	%r1851, %r1850, %r1850;
	st.global.u32 	[%rd849], %r1851;
	add.s64 	%rd850, %rd849, %rd876;
	ld.global.u32 	%r1852, [%rd850];
	mul.lo.s32 	%r1853, %r1852, %r1852;
	st.global.u32 	[%rd850], %r1853;
	add.s64 	%rd851, %rd850, %rd876;
	ld.global.u32 	%r1854, [%rd851];
	mul.lo.s32 	%r1855, %r1854, %r1854;
	st.global.u32 	[%rd851], %r1855;
	add.s64 	%rd852, %rd851, %rd876;
	ld.global.u32 	%r1856, [%rd852];
	mul.lo.s32 	%r1857, %r1856, %r1856;
	st.global.u32 	[%rd852], %r1857;
	add.s64 	%rd853, %rd852, %rd876;
	ld.global.u32 	%r1858, [%rd853];
	mul.lo.s32 	%r1859, %r1858, %r1858;
	st.global.u32 	[%rd853], %r1859;
	add.s64 	%rd854, %rd853, %rd876;
	ld.global.u32 	%r1860, [%rd854];
	mul.lo.s32 	%r1861, %r1860, %r1860;
	st.global.u32 	[%rd854], %r1861;
	add.s64 	%rd855, %rd854, %rd876;
	ld.global.u32 	%r1862, [%rd855];
	mul.lo.s32 	%r1863, %r1862, %r1862;
	st.global.u32 	[%rd855], %r1863;
	add.s64 	%rd856, %rd855, %rd876;
	ld.global.u32 	%r1864, [%rd856];
	mul.lo.s32 	%r1865, %r1864, %r1864;
	st.global.u32 	[%rd856], %r1865;
	add.s64 	%rd857, %rd856, %rd876;
	ld.global.u32 	%r1866, [%rd857];
	mul.lo.s32 	%r1867, %r1866, %r1866;
	st.global.u32 	[%rd857], %r1867;
	add.s64 	%rd858, %rd857, %rd876;
	ld.global.u32 	%r1868, [%rd858];
	mul.lo.s32 	%r1869, %r1868, %r1868;
	st.global.u32 	[%rd858], %r1869;
	add.s32 	%r2838, %r2838, 16;
	setp.ne.s32 	%p259, %r2838, %r302;
	mov.u32 	%r2840, %r302;
	@%p259 bra 	$L__BB0_451;
$L__BB0_452:
	setp.eq.s32 	%p260, %r298, 0;
	@%p260 bra 	$L__BB0_462;
	setp.lt.u32 	%p261, %r299, 7;
	@%p261 bra 	$L__BB0_455;
	mul.lo.s32 	%r1870, %r2840, %r497;
	cvt.s64.s32 	%rd859, %r1870;
	add.s64 	%rd860, %rd59, %rd859;
	ld.global.u32 	%r1871, [%rd860];
	mul.lo.s32 	%r1872, %r1871, %r1871;
	st.global.u32 	[%rd860], %r1872;
	add.s64 	%rd862, %rd860, %rd876;
	ld.global.u32 	%r1873, [%rd862];
	mul.lo.s32 	%r1874, %r1873, %r1873;
	st.global.u32 	[%rd862], %r1874;
	add.s64 	%rd863, %rd862, %rd876;
	ld.global.u32 	%r1875, [%rd863];
	mul.lo.s32 	%r1876, %r1875, %r1875;
	st.global.u32 	[%rd863], %r1876;
	add.s64 	%rd864, %rd863, %rd876;
	ld.global.u32 	%r1877, [%rd864];
	mul.lo.s32 	%r1878, %r1877, %r1877;
	st.global.u32 	[%rd864], %r1878;
	add.s64 	%rd865, %rd864, %rd876;
	ld.global.u32 	%r1879, [%rd865];
	mul.lo.s32 	%r1880, %r1879, %r1879;
	st.global.u32 	[%rd865], %r1880;
	add.s64 	%rd866, %rd865, %rd876;
	ld.global.u32 	%r1881, [%rd866];
	mul.lo.s32 	%r1882, %r1881, %r1881;
	st.global.u32 	[%rd866], %r1882;
	add.s64 	%rd867, %rd866, %rd876;
	ld.global.u32 	%r1883, [%rd867];
	mul.lo.s32 	%r1884, %r1883, %r1883;
	st.global.u32 	[%rd867], %r1884;
	add.s64 	%rd868, %rd867, %rd876;
	ld.global.u32 	%r1885, [%rd868];
	mul.lo.s32 	%r1886, %r1885, %r1885;
	st.global.u32 	[%rd868], %r1886;
	add.s32 	%r2840, %r2840, 8;
$L__BB0_455:
	setp.eq.s32 	%p262, %r300, 0;
	@%p262 bra 	$L__BB0_462;
	setp.lt.u32 	%p263, %r301, 3;
	@%p263 bra 	$L__BB0_458;
	mul.lo.s32 	%r1887, %r2840, %r497;
	cvt.s64.s32 	%rd869, %r1887;
	add.s64 	%rd870, %rd59, %rd869;
	ld.global.u32 	%r1888, [%rd870];
	mul.lo.s32 	%r1889, %r1888, %r1888;
	st.global.u32 	[%rd870], %r1889;
	add.s64 	%rd872, %rd870, %rd876;
	ld.global.u32 	%r1890, [%rd872];
	mul.lo.s32 	%r1891, %r1890, %r1890;
	st.global.u32 	[%rd872], %r1891;
	add.s64 	%rd873, %rd872, %rd876;
	ld.global.u32 	%r1892, [%rd873];
	mul.lo.s32 	%r1893, %r1892, %r1892;
	st.global.u32 	[%rd873], %r1893;
	add.s64 	%rd874, %rd873, %rd876;
	ld.global.u32 	%r1894, [%rd874];
	mul.lo.s32 	%r1895, %r1894, %r1894;
	st.global.u32 	[%rd874], %r1895;
	add.s32 	%r2840, %r2840, 4;
$L__BB0_458:
	setp.eq.s32 	%p264, %r303, 0;
	@%p264 bra 	$L__BB0_462;
	setp.eq.s32 	%p265, %r303, 1;
	mul.lo.s32 	%r1896, %r2840, %r497;
	cvt.s64.s32 	%rd875, %r1896;
	add.s64 	%rd60, %rd59, %rd875;
	ld.global.u32 	%r1897, [%rd60];
	mul.lo.s32 	%r1898, %r1897, %r1897;
	st.global.u32 	[%rd60], %r1898;
	@%p265 bra 	$L__BB0_462;
	setp.eq.s32 	%p266, %r303, 2;
	add.s64 	%rd61, %rd60, %rd876;
	ld.global.u32 	%r1899, [%rd61];
	mul.lo.s32 	%r1900, %r1899, %r1899;
	st.global.u32 	[%rd61], %r1900;
	@%p266 bra 	$L__BB0_462;
	add.s64 	%rd878, %rd61, %rd876;
	ld.global.u32 	%r1901, [%rd878];
	mul.lo.s32 	%r1902, %r1901, %r1901;
	st.global.u32 	[%rd878], %r1902;
$L__BB0_462:
	add.s32 	%r2837, %r2837, 1;
	setp.eq.s32 	%p267, %r2837, %r498;
	@%p267 bra 	$L__BB0_559;
	bra.uni 	$L__BB0_449;
$L__BB0_463:
	min.s32 	%r1973, %r498, %r499;
	setp.lt.s32 	%p279, %r1973, 1;
	@%p279 bra 	$L__BB0_559;
	and.b32  	%r328, %r499, 15;
	add.s32 	%r329, %r328, -1;
	and.b32  	%r330, %r499, 7;
	add.s32 	%r331, %r330, -1;
	and.b32  	%r332, %r499, 2147483632;
	and.b32  	%r333, %r499, 3;
	mov.b32 	%r2847, 0;
	cvt.s64.s32 	%rd954, %r497;
$L__BB0_465:
	setp.lt.u32 	%p280, %r499, 16;
	mul.wide.u32 	%rd918, %r2847, 4;
	add.s64 	%rd65, %rd1, %rd918;
	mov.b32 	%r2850, 0;
	@%p280 bra 	$L__BB0_468;
	mov.b32 	%r2848, 0;
$L__BB0_467:
	.pragma "nounroll";
	mul.lo.s32 	%r1977, %r2848, %r497;
	cvt.s64.s32 	%rd919, %r1977;
	add.s64 	%rd920, %rd65, %rd919;
	ld.global.u32 	%r1978, [%rd920];
	mul.lo.s32 	%r1979, %r1978, %r1978;
	st.global.u32 	[%rd920], %r1979;
	add.s64 	%rd922, %rd920, %rd954;
	ld.global.u32 	%r1980, [%rd922];
	mul.lo.s32 	%r1981, %r1980, %r1980;
	st.global.u32 	[%rd922], %r1981;
	add.s64 	%rd923, %rd922, %rd954;
	ld.global.u32 	%r1982, [%rd923];
	mul.lo.s32 	%r1983, %r1982, %r1982;
	st.global.u32 	[%rd923], %r1983;
	add.s64 	%rd924, %rd923, %rd954;
	ld.global.u32 	%r1984, [%rd924];
	mul.lo.s32 	%r1985, %r1984, %r1984;
	st.global.u32 	[%rd924], %r1985;
	add.s64 	%rd925, %rd924, %rd954;
	ld.global.u32 	%r1986, [%rd925];
	mul.lo.s32 	%r1987, %r1986, %r1986;
	st.global.u32 	[%rd925], %r1987;
	add.s64 	%rd926, %rd925, %rd954;
	ld.global.u32 	%r1988, [%rd926];
	mul.lo.s32 	%r1989, %r1988, %r1988;
	st.global.u32 	[%rd926], %r1989;
	add.s64 	%rd927, %rd926, %rd954;
	ld.global.u32 	%r1990, [%rd927];
	mul.lo.s32 	%r1991, %r1990, %r1990;
	st.global.u32 	[%rd927], %r1991;
	add.s64 	%rd928, %rd927, %rd954;
	ld.global.u32 	%r1992, [%rd928];
	mul.lo.s32 	%r1993, %r1992, %r1992;
	st.global.u32 	[%rd928], %r1993;
	add.s64 	%rd929, %rd928, %rd954;
	ld.global.u32 	%r1994, [%rd929];
	mul.lo.s32 	%r1995, %r1994, %r1994;
	st.global.u32 	[%rd929], %r1995;
	add.s64 	%rd930, %rd929, %rd954;
	ld.global.u32 	%r1996, [%rd930];
	mul.lo.s32 	%r1997, %r1996, %r1996;
	st.global.u32 	[%rd930], %r1997;
	add.s64 	%rd931, %rd930, %rd954;
	ld.global.u32 	%r1998, [%rd931];
	mul.lo.s32 	%r1999, %r1998, %r1998;
	st.global.u32 	[%rd931], %r1999;
	add.s64 	%rd932, %rd931, %rd954;
	ld.global.u32 	%r2000, [%rd932];
	mul.lo.s32 	%r2001, %r2000, %r2000;
	st.global.u32 	[%rd932], %r2001;
	add.s64 	%rd933, %rd932, %rd954;
	ld.global.u32 	%r2002, [%rd933];
	mul.lo.s32 	%r2003, %r2002, %r2002;
	st.global.u32 	[%rd933], %r2003;
	add.s64 	%rd934, %rd933, %rd954;
	ld.global.u32 	%r2004, [%rd934];
	mul.lo.s32 	%r2005, %r2004, %r2004;
	st.global.u32 	[%rd934], %r2005;
	add.s64 	%rd935, %rd934, %rd954;
	ld.global.u32 	%r2006, [%rd935];
	mul.lo.s32 	%r2007, %r2006, %r2006;
	st.global.u32 	[%rd935], %r2007;
	add.s64 	%rd936, %rd935, %rd954;
	ld.global.u32 	%r2008, [%rd936];
	mul.lo.s32 	%r2009, %r2008, %r2008;
	st.global.u32 	[%rd936], %r2009;
	add.s32 	%r2848, %r2848, 16;
	setp.ne.s32 	%p281, %r2848, %r332;
	mov.u32 	%r2850, %r332;
	@%p281 bra 	$L__BB0_467;
$L__BB0_468:
	setp.eq.s32 	%p282, %r328, 0;
	@%p282 bra 	$L__BB0_478;
	setp.lt.u32 	%p283, %r329, 7;
	@%p283 bra 	$L__BB0_471;
	mul.lo.s32 	%r2010, %r2850, %r497;
	cvt.s64.s32 	%rd937, %r2010;
	add.s64 	%rd938, %rd65, %rd937;
	ld.global.u32 	%r2011, [%rd938];
	mul.lo.s32 	%r2012, %r2011, %r2011;
	st.global.u32 	[%rd938], %r2012;
	add.s64 	%rd940, %rd938, %rd954;
	ld.global.u32 	%r2013, [%rd940];
	mul.lo.s32 	%r2014, %r2013, %r2013;
	st.global.u32 	[%rd940], %r2014;
	add.s64 	%rd941, %rd940, %rd954;
	ld.global.u32 	%r2015, [%rd941];
	mul.lo.s32 	%r2016, %r2015, %r2015;
	st.global.u32 	[%rd941], %r2016;
	add.s64 	%rd942, %rd941, %rd954;
	ld.global.u32 	%r2017, [%rd942];
	mul.lo.s32 	%r2018, %r2017, %r2017;
	st.global.u32 	[%rd942], %r2018;
	add.s64 	%rd943, %rd942, %rd954;
	ld.global.u32 	%r2019, [%rd943];
	mul.lo.s32 	%r2020, %r2019, %r2019;
	st.global.u32 	[%rd943], %r2020;
	add.s64 	%rd944, %rd943, %rd954;
	ld.global.u32 	%r2021, [%rd944];
	mul.lo.s32 	%r2022, %r2021, %r2021;
	st.global.u32 	[%rd944], %r2022;
	add.s64 	%rd945, %rd944, %rd954;
	ld.global.u32 	%r2023, [%rd945];
	mul.lo.s32 	%r2024, %r2023, %r2023;
	st.global.u32 	[%rd945], %r2024;
	add.s64 	%rd946, %rd945, %rd954;
	ld.global.u32 	%r2025, [%rd946];
	mul.lo.s32 	%r2026, %r2025, %r2025;
	st.global.u32 	[%rd946], %r2026;
	add.s32 	%r2850, %r2850, 8;
$L__BB0_471:
	setp.eq.s32 	%p284, %r330, 0;
	@%p284 bra 	$L__BB0_478;
	setp.lt.u32 	%p285, %r331, 3;
	@%p285 bra 	$L__BB0_474;
	mul.lo.s32 	%r2027, %r2850, %r497;
	cvt.s64.s32 	%rd947, %r2027;
	add.s64 	%rd948, %rd65, %rd947;
	ld.global.u32 	%r2028, [%rd948];
	mul.lo.s32 	%r2029, %r2028, %r2028;
	st.global.u32 	[%rd948], %r2029;
	add.s64 	%rd950, %rd948, %rd954;
	ld.global.u32 	%r2030, [%rd950];
	mul.lo.s32 	%r2031, %r2030, %r2030;
	st.global.u32 	[%rd950], %r2031;
	add.s64 	%rd951, %rd950, %rd954;
	ld.global.u32 	%r2032, [%rd951];
	mul.lo.s32 	%r2033, %r2032, %r2032;
	st.global.u32 	[%rd951], %r2033;
	add.s64 	%rd952, %rd951, %rd954;
	ld.global.u32 	%r2034, [%rd952];
	mul.lo.s32 	%r2035, %r2034, %r2034;
	st.global.u32 	[%rd952], %r2035;
	add.s32 	%r2850, %r2850, 4;
$L__BB0_474:
	setp.eq.s32 	%p286, %r333, 0;
	@%p286 bra 	$L__BB0_478;
	setp.eq.s32 	%p287, %r333, 1;
	mul.lo.s32 	%r2036, %r2850, %r497;
	cvt.s64.s32 	%rd953, %r2036;
	add.s64 	%rd66, %rd65, %rd953;
	ld.global.u32 	%r2037, [%rd66];
	mul.lo.s32 	%r2038, %r2037, %r2037;
	st.global.u32 	[%rd66], %r2038;
	@%p287 bra 	$L__BB0_478;
	setp.eq.s32 	%p288, %r333, 2;
	add.s64 	%rd67, %rd66, %rd954;
	ld.global.u32 	%r2039, [%rd67];
	mul.lo.s32 	%r2040, %r2039, %r2039;
	st.global.u32 	[%rd67], %r2040;
	@%p288 bra 	$L__BB0_478;
	add.s64 	%rd956, %rd67, %rd954;
	ld.global.u32 	%r2041, [%rd956];
	mul.lo.s32 	%r2042, %r2041, %r2041;
	st.global.u32 	[%rd956], %r2042;
$L__BB0_478:
	add.s32 	%r2847, %r2847, 1;
	setp.eq.s32 	%p289, %r2847, %r498;
	@%p289 bra 	$L__BB0_559;
	bra.uni 	$L__BB0_465;
$L__BB0_479:
	min.s32 	%r2113, %r498, %r499;
	setp.lt.s32 	%p301, %r2113, 1;
	@%p301 bra 	$L__BB0_559;
	and.b32  	%r358, %r499, 15;
	add.s32 	%r359, %r358, -1;
	and.b32  	%r360, %r499, 7;
	add.s32 	%r361, %r360, -1;
	and.b32  	%r362, %r499, 2147483632;
	and.b32  	%r363, %r499, 3;
	mov.b32 	%r2857, 0;
	cvt.s64.s32 	%rd1032, %r497;
$L__BB0_481:
	setp.lt.u32 	%p302, %r499, 16;
	mul.wide.u32 	%rd996, %r2857, 4;
	add.s64 	%rd71, %rd1, %rd996;
	mov.b32 	%r2860, 0;
	@%p302 bra 	$L__BB0_484;
	mov.b32 	%r2858, 0;
$L__BB0_483:
	.pragma "nounroll";
	mul.lo.s32 	%r2117, %r2858, %r497;
	cvt.s64.s32 	%rd997, %r2117;
	add.s64 	%rd998, %rd71, %rd997;
	ld.global.u32 	%r2118, [%rd998];
	mul.lo.s32 	%r2119, %r2118, %r2118;
	st.global.u32 	[%rd998], %r2119;
	add.s64 	%rd1000, %rd998, %rd1032;
	ld.global.u32 	%r2120, [%rd1000];
	mul.lo.s32 	%r2121, %r2120, %r2120;
	st.global.u32 	[%rd1000], %r2121;
	add.s64 	%rd1001, %rd1000, %rd1032;
	ld.global.u32 	%r2122, [%rd1001];
	mul.lo.s32 	%r2123, %r2122, %r2122;
	st.global.u32 	[%rd1001], %r2123;
	add.s64 	%rd1002, %rd1001, %rd1032;
	ld.global.u32 	%r2124, [%rd1002];
	mul.lo.s32 	%r2125, %r2124, %r2124;
	st.global.u32 	[%rd1002], %r2125;
	add.s64 	%rd1003, %rd1002, %rd1032;
	ld.global.u32 	%r2126, [%rd1003];
	mul.lo.s32 	%r2127, %r2126, %r2126;
	st.global.u32 	[%rd1003], %r2127;
	add.s64 	%rd1004, %rd1003, %rd1032;
	ld.global.u32 	%r2128, [%rd1004];
	mul.lo.s32 	%r2129, %r2128, %r2128;
	st.global.u32 	[%rd1004], %r2129;
	add.s64 	%rd1005, %rd1004, %rd1032;
	ld.global.u32 	%r2130, [%rd1005];
	mul.lo.s32 	%r2131, %r2130, %r2130;
	st.global.u32 	[%rd1005], %r2131;
	add.s64 	%rd1006, %rd1005, %rd1032;
	ld.global.u32 	%r2132, [%rd1006];
	mul.lo.s32 	%r2133, %r2132, %r2132;
	st.global.u32 	[%rd1006], %r2133;
	add.s64 	%rd1007, %rd1006, %rd1032;
	ld.global.u32 	%r2134, [%rd1007];
	mul.lo.s32 	%r2135, %r2134, %r2134;
	st.global.u32 	[%rd1007], %r2135;
	add.s64 	%rd1008, %rd1007, %rd1032;
	ld.global.u32 	%r2136, [%rd1008];
	mul.lo.s32 	%r2137, %r2136, %r2136;
	st.global.u32 	[%rd1008], %r2137;
	add.s64 	%rd1009, %rd1008, %rd1032;
	ld.global.u32 	%r2138, [%rd1009];
	mul.lo.s32 	%r2139, %r2138, %r2138;
	st.global.u32 	[%rd1009], %r2139;
	add.s64 	%rd1010, %rd1009, %rd1032;
	ld.global.u32 	%r2140, [%rd1010];
	mul.lo.s32 	%r2141, %r2140, %r2140;
	st.global.u32 	[%rd1010], %r2141;
	add.s64 	%rd1011, %rd1010, %rd1032;
	ld.global.u32 	%r2142, [%rd1011];
	mul.lo.s32 	%r2143, %r2142, %r2142;
	st.global.u32 	[%rd1011], %r2143;
	add.s64 	%rd1012, %rd1011, %rd1032;
	ld.global.u32 	%r2144, [%rd1012];
	mul.lo.s32 	%r2145, %r2144, %r2144;
	st.global.u32 	[%rd1012], %r2145;
	add.s64 	%rd1013, %rd1012, %rd1032;
	ld.global.u32 	%r2146, [%rd1013];
	mul.lo.s32 	%r2147, %r2146, %r2146;
	st.global.u32 	[%rd1013], %r2147;
	add.s64 	%rd1014, %rd1013, %rd1032;
	ld.global.u32 	%r2148, [%rd1014];
	mul.lo.s32 	%r2149, %r2148, %r2148;
	st.global.u32 	[%rd1014], %r2149;
	add.s32 	%r2858, %r2858, 16;
	setp.ne.s32 	%p303, %r2858, %r362;
	mov.u32 	%r2860, %r362;
	@%p303 bra 	$L__BB0_483;
$L__BB0_484:
	setp.eq.s32 	%p304, %r358, 0;
	@%p304 bra 	$L__BB0_494;
	setp.lt.u32 	%p305, %r359, 7;
	@%p305 bra 	$L__BB0_487;
	mul.lo.s32 	%r2150, %r2860, %r497;
	cvt.s64.s32 	%rd1015, %r2150;
	add.s64 	%rd1016, %rd71, %rd1015;
	ld.global.u32 	%r2151, [%rd1016];
	mul.lo.s32 	%r2152, %r2151, %r2151;
	st.global.u32 	[%rd1016], %r2152;
	add.s64 	%rd1018, %rd1016, %rd1032;
	ld.global.u32 	%r2153, [%rd1018];
	mul.lo.s32 	%r2154, %r2153, %r2153;
	st.global.u32 	[%rd1018], %r2154;
	add.s64 	%rd1019, %rd1018, %rd1032;
	ld.global.u32 	%r2155, [%rd1019];
	mul.lo.s32 	%r2156, %r2155, %r2155;
	st.global.u32 	[%rd1019], %r2156;
	add.s64 	%rd1020, %rd1019, %rd1032;
	ld.global.u32 	%r2157, [%rd1020];
	mul.lo.s32 	%r2158, %r2157, %r2157;
	st.global.u32 	[%rd1020], %r2158;
	add.s64 	%rd1021, %rd1020, %rd1032;
	ld.global.u32 	%r2159, [%rd1021];
	mul.lo.s32 	%r2160, %r2159, %r2159;
	st.global.u32 	[%rd1021], %r2160;
	add.s64 	%rd1022, %rd1021, %rd1032;
	ld.global.u32 	%r2161, [%rd1022];
	mul.lo.s32 	%r2162, %r2161, %r2161;
	st.global.u32 	[%rd1022], %r2162;
	add.s64 	%rd1023, %rd1022, %rd1032;
	ld.global.u32 	%r2163, [%rd1023];
	mul.lo.s32 	%r2164, %r2163, %r2163;
	st.global.u32 	[%rd1023], %r2164;
	add.s64 	%rd1024, %rd1023, %rd1032;
	ld.global.u32 	%r2165, [%rd1024];
	mul.lo.s32 	%r2166, %r2165, %r2165;
	st.global.u32 	[%rd1024], %r2166;
	add.s32 	%r2860, %r2860, 8;
$L__BB0_487:
	setp.eq.s32 	%p306, %r360, 0;
	@%p306 bra 	$L__BB0_494;
	setp.lt.u32 	%p307, %r361, 3;
	@%p307 bra 	$L__BB0_490;
	mul.lo.s32 	%r2167, %r2860, %r497;
	cvt.s64.s32 	%rd1025, %r2167;
	add.s64 	%rd1026, %rd71, %rd1025;
	ld.global.u32 	%r2168, [%rd1026];
	mul.lo.s32 	%r2169, %r2168, %r2168;
	st.global.u32 	[%rd1026], %r2169;
	add.s64 	%rd1028, %rd1026, %rd1032;
	ld.global.u32 	%r2170, [%rd1028];
	mul.lo.s32 	%r2171, %r2170, %r2170;
	st.global.u32 	[%rd1028], %r2171;
	add.s64 	%rd1029, %rd1028, %rd1032;
	ld.global.u32 	%r2172, [%rd1029];
	mul.lo.s32 	%r2173, %r2172, %r2172;
	st.global.u32 	[%rd1029], %r2173;
	add.s64 	%rd1030, %rd1029, %rd1032;
	ld.global.u32 	%r2174, [%rd1030];
	mul.lo.s32 	%r2175, %r2174, %r2174;
	st.global.u32 	[%rd1030], %r2175;
	add.s32 	%r2860, %r2860, 4;
$L__BB0_490:
	setp.eq.s32 	%p308, %r363, 0;
	@%p308 bra 	$L__BB0_494;
	setp.eq.s32 	%p309, %r363, 1;
	mul.lo.s32 	%r2176, %r2860, %r497;
	cvt.s64.s32 	%rd1031, %r2176;
	add.s64 	%rd72, %rd71, %rd1031;
	ld.global.u32 	%r2177, [%rd72];
	mul.lo.s32 	%r2178, %r2177, %r2177;
	st.global.u32 	[%rd72], %r2178;
	@%p309 bra 	$L__BB0_494;
	setp.eq.s32 	%p310, %r363, 2;
	add.s64 	%rd73, %rd72, %rd1032;
	ld.global.u32 	%r2179, [%rd73];
	mul.lo.s32 	%r2180, %r2179, %r2179;
	st.global.u32 	[%rd73], %r2180;
	@%p310 bra 	$L__BB0_494;
	add.s64 	%rd1034, %rd73, %rd1032;
	ld.global.u32 	%r2181, [%rd1034];
	mul.lo.s32 	%r2182, %r2181, %r2181;
	st.global.u32 	[%rd1034], %r2182;
$L__BB0_494:
	add.s32 	%r2857, %r2857, 1;
	setp.eq.s32 	%p311, %r2857, %r498;
	@%p311 bra 	$L__BB0_559;
	bra.uni 	$L__BB0_481;
$L__BB0_495:
	min.s32 	%r2253, %r498, %r499;
	setp.lt.s32 	%p323, %r2253, 1;
	@%p323 bra 	$L__BB0_559;
	and.b32  	%r388, %r499, 15;
	add.s32 	%r389, %r388, -1;
	and.b32  	%r390, %r499, 7;
	add.s32 	%r391, %r390, -1;
	and.b32  	%r392, %r499, 2147483632;
	and.b32  	%r393, %r499, 3;
	mov.b32 	%r2867, 0;
	cvt.s64.s32 	%rd1110, %r497;
$L__BB0_497:
	setp.lt.u32 	%p324, %r499, 16;
	mul.wide.u32 	%rd1074, %r2867, 4;
	add.s64 	%rd77, %rd1, %rd1074;
	mov.b32 	%r2870, 0;
	@%p324 bra 	$L__BB0_500;
	mov.b32 	%r2868, 0;
$L__BB0_499:
	.pragma "nounroll";
	mul.lo.s32 	%r2257, %r2868, %r497;
	cvt.s64.s32 	%rd1075, %r2257;
	add.s64 	%rd1076, %rd77, %rd1075;
	ld.global.u32 	%r2258, [%rd1076];
	mul.lo.s32 	%r2259, %r2258, %r2258;
	st.global.u32 	[%rd1076], %r2259;
	add.s64 	%rd1078, %rd1076, %rd1110;
	ld.global.u32 	%r2260, [%rd1078];
	mul.lo.s32 	%r2261, %r2260, %r2260;
	st.global.u32 	[%rd1078], %r2261;
	add.s64 	%rd1079, %rd1078, %rd1110;
	ld.global.u32 	%r2262, [%rd1079];
	mul.lo.s32 	%r2263, %r2262, %r2262;
	st.global.u32 	[%rd1079], %r2263;
	add.s64 	%rd1080, %rd1079, %rd1110;
	ld.global.u32 	%r2264, [%rd1080];
	mul.lo.s32 	%r2265, %r2264, %r2264;
	st.global.u32 	[%rd1080], %r2265;
	add.s64 	%rd1081, %rd1080, %rd1110;
	ld.global.u32 	%r2266, [%rd1081];
	mul.lo.s32 	%r2267, %r2266, %r2266;
	st.global.u32 	[%rd1081], %r2267;
	add.s64 	%rd1082, %rd1081, %rd1110;
	ld.global.u32 	%r2268, [%rd1082];
	mul.lo.s32 	%r2269, %r2268, %r2268;
	st.global.u32 	[%rd1082], %r2269;
	add.s64 	%rd1083, %rd1082, %rd1110;
	ld.global.u32 	%r2270, [%rd1083];
	mul.lo.s32 	%r2271, %r2270, %r2270;
	st.global.u32 	[%rd1083], %r2271;
	add.s64 	%rd1084, %rd1083, %rd1110;
	ld.global.u32 	%r2272, [%rd1084];
	mul.lo.s32 	%r2273, %r2272, %r2272;
	st.global.u32 	[%rd1084], %r2273;
	add.s64 	%rd1085, %rd1084, %rd1110;
	ld.global.u32 	%r2274, [%rd1085];
	mul.lo.s32 	%r2275, %r2274, %r2274;
	st.global.u32 	[%rd1085], %r2275;
	add.s64 	%rd1086, %rd1085, %rd1110;
	ld.global.u32 	%r2276, [%rd1086];
	mul.lo.s32 	%r2277, %r2276, %r2276;
	st.global.u32 	[%rd1086], %r2277;
	add.s64 	%rd1087, %rd1086, %rd1110;
	ld.global.u32 	%r2278, [%rd1087];
	mul.lo.s32 	%r2279, %r2278, %r2278;
	st.global.u32 	[%rd1087], %r2279;
	add.s64 	%rd1088, %rd1087, %rd1110;
	ld.global.u32 	%r2280, [%rd1088];
	mul.lo.s32 	%r2281, %r2280, %r2280;
	st.global.u32 	[%rd1088], %r2281;
	add.s64 	%rd1089, %rd1088, %rd1110;
	ld.global.u32 	%r2282, [%rd1089];
	mul.lo.s32 	%r2283, %r2282, %r2282;
	st.global.u32 	[%rd1089], %r2283;
	add.s64 	%rd1090, %rd1089, %rd1110;
	ld.global.u32 	%r2284, [%rd1090];
	mul.lo.s32 	%r2285, %r2284, %r2284;
	st.global.u32 	[%rd1090], %r2285;
	add.s64 	%rd1091, %rd1090, %rd1110;
	ld.global.u32 	%r2286, [%rd1091];
	mul.lo.s32 	%r2287, %r2286, %r2286;
	st.global.u32 	[%rd1091], %r2287;
	add.s64 	%rd1092, %rd1091, %rd1110;
	ld.global.u32 	%r2288, [%rd1092];
	mul.lo.s32 	%r2289, %r2288, %r2288;
	st.global.u32 	[%rd1092], %r2289;
	add.s32 	%r2868, %r2868, 16;
	setp.ne.s32 	%p325, %r2868, %r392;
	mov.u32 	%r2870, %r392;
	@%p325 bra 	$L__BB0_499;
$L__BB0_500:
	setp.eq.s32 	%p326, %r388, 0;
	@%p326 bra 	$L__BB0_510;
	setp.lt.u32 	%p327, %r389, 7;
	@%p327 bra 	$L__BB0_503;
	mul.lo.s32 	%r2290, %r2870, %r497;
	cvt.s64.s32 	%rd1093, %r2290;
	add.s64 	%rd1094, %rd77, %rd1093;
	ld.global.u32 	%r2291, [%rd1094];
	mul.lo.s32 	%r2292, %r2291, %r2291;
	st.global.u32 	[%rd1094], %r2292;
	add.s64 	%rd1096, %rd1094, %rd1110;
	ld.global.u32 	%r2293, [%rd1096];
	mul.lo.s32 	%r2294, %r2293, %r2293;
	st.global.u32 	[%rd1096], %r2294;
	add.s64 	%rd1097, %rd1096, %rd1110;
	ld.global.u32 	%r2295, [%rd1097];
	mul.lo.s32 	%r2296, %r2295, %r2295;
	st.global.u32 	[%rd1097], %r2296;
	add.s64 	%rd1098, %rd1097, %rd1110;
	ld.global.u32 	%r2297, [%rd1098];
	mul.lo.s32 	%r2298, %r2297, %r2297;
	st.global.u32 	[%rd1098], %r2298;
	add.s64 	%rd1099, %rd1098, %rd1110;
	ld.global.u32 	%r2299, [%rd1099];
	mul.lo.s32 	%r2300, %r2299, %r2299;
	st.global.u32 	[%rd1099], %r2300;
	add.s64 	%rd1100, %rd1099, %rd1110;
	ld.global.u32 	%r2301, [%rd1100];
	mul.lo.s32 	%r2302, %r2301, %r2301;
	st.global.u32 	[%rd1100], %r2302;
	add.s64 	%rd1101, %rd1100, %rd1110;
	ld.global.u32 	%r2303, [%rd1101];
	mul.lo.s32 	%r2304, %r2303, %r2303;
	st.global.u32 	[%rd1101], %r2304;
	add.s64 	%rd1102, %rd1101, %rd1110;
	ld.global.u32 	%r2305, [%rd1102];
	mul.lo.s32 	%r2306, %r2305, %r2305;
	st.global.u32 	[%rd1102], %r2306;
	add.s32 	%r2870, %r2870, 8;
$L__BB0_503:
	setp.eq.s32 	%p328, %r390, 0;
	@%p328 bra 	$L__BB0_510;
	setp.lt.u32 	%p329, %r391, 3;
	@%p329 bra 	$L__BB0_506;
	mul.lo.s32 	%r2307, %r2870, %r497;
	cvt.s64.s32 	%rd1103, %r2307;
	add.s64 	%rd1104, %rd77, %rd1103;
	ld.global.u32 	%r2308, [%rd1104];
	mul.lo.s32 	%r2309, %r2308, %r2308;
	st.global.u32 	[%rd1104], %r2309;
	add.s64 	%rd1106, %rd1104, %rd1110;
	ld.global.u32 	%r2310, [%rd1106];
	mul.lo.s32 	%r2311, %r2310, %r2310;
	st.global.u32 	[%rd1106], %r2311;
	add.s64 	%rd1107, %rd1106, %rd1110;
	ld.global.u32 	%r2312, [%rd1107];
	mul.lo.s32 	%r2313, %r2312, %r2312;
	st.global.u32 	[%rd1107], %r2313;
	add.s64 	%rd1108, %rd1107, %rd1110;
	ld.global.u32 	%r2314, [%rd1108];
	mul.lo.s32 	%r2315, %r2314, %r2314;
	st.global.u32 	[%rd1108], %r2315;
	add.s32 	%r2870, %r2870, 4;
$L__BB0_506:
	setp.eq.s32 	%p330, %r393, 0;
	@%p330 bra 	$L__BB0_510;
	setp.eq.s32 	%p331, %r393, 1;
	mul.lo.s32 	%r2316, %r2870, %r497;
	cvt.s64.s32 	%rd1109, %r2316;
	add.s64 	%rd78, %rd77, %rd1109;
	ld.global.u32 	%r2317, [%rd78];
	mul.lo.s32 	%r2318, %r2317, %r2317;
	st.global.u32 	[%rd78], %r2318;
	@%p331 bra 	$L__BB0_510;
	setp.eq.s32 	%p332, %r393, 2;
	add.s64 	%rd79, %rd78, %rd1110;
	ld.global.u32 	%r2319, [%rd79];
	mul.lo.s32 	%r2320, %r2319, %r2319;
	st.global.u32 	[%rd79], %r2320;
	@%p332 bra 	$L__BB0_510;
	add.s64 	%rd1112, %rd79, %rd1110;
	ld.global.u32 	%r2321, [%rd1112];
	mul.lo.s32 	%r2322, %r2321, %r2321;
	st.global.u32 	[%rd1112], %r2322;
$L__BB0_510:
	add.s32 	%r2867, %r2867, 1;
	setp.eq.s32 	%p333, %r2867, %r498;
	@%p333 bra 	$L__BB0_559;
	bra.uni 	$L__BB0_497;
$L__BB0_511:
	min.s32 	%r2393, %r498, %r499;
	setp.lt.s32 	%p345, %r2393, 1;
	@%p345 bra 	$L__BB0_559;
	and.b32  	%r418, %r499, 15;
	add.s32 	%r419, %r418, -1;
	and.b32  	%r420, %r499, 7;
	add.s32 	%r421, %r420, -1;
	and.b32  	%r422, %r499, 2147483632;
	and.b32  	%r423, %r499, 3;
	mov.b32 	%r2877, 0;
	cvt.s64.s32 	%rd1188, %r497;
$L__BB0_513:
	setp.lt.u32 	%p346, %r499, 16;
	mul.wide.u32 	%rd1152, %r2877, 4;
	add.s64 	%rd83, %rd1, %rd1152;
	mov.b32 	%r2880, 0;
	@%p346 bra 	$L__BB0_516;
	mov.b32 	%r2878, 0;
$L__BB0_515:
	.pragma "nounroll";
	mul.lo.s32 	%r2397, %r2878, %r497;
	cvt.s64.s32 	%rd1153, %r2397;
	add.s64 	%rd1154, %rd83, %rd1153;
	ld.global.u32 	%r2398, [%rd1154];
	mul.lo.s32 	%r2399, %r2398, %r2398;
	st.global.u32 	[%rd1154], %r2399;
	add.s64 	%rd1156, %rd1154, %rd1188;
	ld.global.u32 	%r2400, [%rd1156];
	mul.lo.s32 	%r2401, %r2400, %r2400;
	st.global.u32 	[%rd1156], %r2401;
	add.s64 	%rd1157, %rd1156, %rd1188;
	ld.global.u32 	%r2402, [%rd1157];
	mul.lo.s32 	%r2403, %r2402, %r2402;
	st.global.u32 	[%rd1157], %r2403;
	add.s64 	%rd1158, %rd1157, %rd1188;
	ld.global.u32 	%r2404, [%rd1158];
	mul.lo.s32 	%r2405, %r2404, %r2404;
	st.global.u32 	[%rd1158], %r2405;
	add.s64 	%rd1159, %rd1158, %rd1188;
	ld.global.u32 	%r2406, [%rd1159];
	mul.lo.s32 	%r2407, %r2406, %r2406;
	st.global.u32 	[%rd1159], %r2407;
	add.s64 	%rd1160, %rd1159, %rd1188;
	ld.global.u32 	%r2408, [%rd1160];
	mul.lo.s32 	%r2409, %r2408, %r2408;
	st.global.u32 	[%rd1160], %r2409;
	add.s64 	%rd1161, %rd1160, %rd1188;
	ld.global.u32 	%r2410, [%rd1161];
	mul.lo.s32 	%r2411, %r2410, %r2410;
	st.global.u32 	[%rd1161], %r2411;
	add.s64 	%rd1162, %rd1161, %rd1188;
	ld.global.u32 	%r2412, [%rd1162];
	mul.lo.s32 	%r2413, %r2412, %r2412;
	st.global.u32 	[%rd1162], %r2413;
	add.s64 	%rd1163, %rd1162, %rd1188;
	ld.global.u32 	%r2414, [%rd1163];
	mul.lo.s32 	%r2415, %r2414, %r2414;
	st.global.u32 	[%rd1163], %r2415;
	add.s64 	%rd1164, %rd1163, %rd1188;
	ld.global.u32 	%r2416, [%rd1164];
	mul.lo.s32 	%r2417, %r2416, %r2416;
	st.global.u32 	[%rd1164], %r2417;
	add.s64 	%rd1165, %rd1164, %rd1188;
	ld.global.u32 	%r2418, [%rd1165];
	mul.lo.s32 	%r2419, %r2418, %r2418;
	st.global.u32 	[%rd1165], %r2419;
	add.s64 	%rd1166, %rd1165, %rd1188;
	ld.global.u32 	%r2420, [%rd1166];
	mul.lo.s32 	%r2421, %r2420, %r2420;
	st.global.u32 	[%rd1166], %r2421;
	add.s64 	%rd1167, %rd1166, %rd1188;
	ld.global.u32 	%r2422, [%rd1167];
	mul.lo.s32 	%r2423, %r2422, %r2422;
	st.global.u32 	[%rd1167], %r2423;
	add.s64 	%rd1168, %rd1167, %rd1188;
	ld.global.u32 	%r2424, [%rd1168];
	mul.lo.s32 	%r2425, %r2424, %r2424;
	st.global.u32 	[%rd1168], %r2425;
	add.s64 	%rd1169, %rd1168, %rd1188;
	ld.global.u32 	%r2426, [%rd1169];
	mul.lo.s32 	%r2427, %r2426, %r2426;
	st.global.u32 	[%rd1169], %r2427;
	add.s64 	%rd1170, %rd1169, %rd1188;
	ld.global.u32 	%r2428, [%rd1170];
	mul.lo.s32 	%r2429, %r2428, %r2428;
	st.global.u32 	[%rd1170], %r2429;
	add.s32 	%r2878, %r2878, 16;
	setp.ne.s32 	%p347, %r2878, %r422;
	mov.u32 	%r2880, %r422;
	@%p347 bra 	$L__BB0_515;
$L__BB0_516:
	setp.eq.s32 	%p348, %r418, 0;
	@%p348 bra 	$L__BB0_526;
	setp.lt.u32 	%p349, %r419, 7;
	@%p349 bra 	$L__BB0_519;
	mul.lo.s32 	%r2430, %r2880, %r497;
	cvt.s64.s32 	%rd1171, %r2430;
	add.s64 	%rd1172, %rd83, %rd1171;
	ld.global.u32 	%r2431, [%rd1172];
	mul.lo.s32 	%r2432, %r2431, %r2431;
	st.global.u32 	[%rd1172], %r2432;
	add.s64 	%rd1174, %rd1172, %rd1188;
	ld.global.u32 	%r2433, [%rd1174];
	mul.lo.s32 	%r2434, %r2433, %r2433;
	st.global.u32 	[%rd1174], %r2434;
	add.s64 	%rd1175, %rd1174, %rd1188;
	ld.global.u32 	%r2435, [%rd1175];
	mul.lo.s32 	%r2436, %r2435, %r2435;
	st.global.u32 	[%rd1175], %r2436;
	add.s64 	%rd1176, %rd1175, %rd1188;
	ld.global.u32 	%r2437, [%rd1176];
	mul.lo.s32 	%r2438, %r2437, %r2437;
	st.global.u32 	[%rd1176], %r2438;
	add.s64 	%rd1177, %rd1176, %rd1188;
	ld.global.u32 	%r2439, [%rd1177];
	mul.lo.s32 	%r2440, %r2439, %r2439;
	st.global.u32 	[%rd1177], %r2440;
	add.s64 	%rd1178, %rd1177, %rd1188;
	ld.global.u32 	%r2441, [%rd1178];
	mul.lo.s32 	%r2442, %r2441, %r2441;
	st.global.u32 	[%rd1178], %r2442;
	add.s64 	%rd1179, %rd1178, %rd1188;
	ld.global.u32 	%r2443, [%rd1179];
	mul.lo.s32 	%r2444, %r2443, %r2443;
	st.global.u32 	[%rd1179], %r2444;
	add.s64 	%rd1180, %rd1179, %rd1188;
	ld.global.u32 	%r2445, [%rd1180];
	mul.lo.s32 	%r2446, %r2445, %r2445;
	st.global.u32 	[%rd1180], %r2446;
	add.s32 	%r2880, %r2880, 8;
$L__BB0_519:
	setp.eq.s32 	%p350, %r420, 0;
	@%p350 bra 	$L__BB0_526;
	setp.lt.u32 	%p351, %r421, 3;
	@%p351 bra 	$L__BB0_522;
	mul.lo.s32 	%r2447, %r2880, %r497;
	cvt.s64.s32 	%rd1181, %r2447;
	add.s64 	%rd1182, %rd83, %rd1181;
	ld.global.u32 	%r2448, [%rd1182];
	mul.lo.s32 	%r2449, %r2448, %r2448;
	st.global.u32 	[%rd1182], %r2449;
	add.s64 	%rd1184, %rd1182, %rd1188;
	ld.global.u32 	%r2450, [%rd1184];
	mul.lo.s32 	%r2451, %r2450, %r2450;
	st.global.u32 	[%rd1184], %r2451;
	add.s64 	%rd1185, %rd1184, %rd1188;
	ld.global.u32 	%r2452, [%rd1185];
	mul.lo.s32 	%r2453, %r2452, %r2452;
	st.global.u32 	[%rd1185], %r2453;
	add.s64 	%rd1186, %rd1185, %rd1188;
	ld.global.u32 	%r2454, [%rd1186];
	mul.lo.s32 	%r2455, %r2454, %r2454;
	st.global.u32 	[%rd1186], %r2455;
	add.s32 	%r2880, %r2880, 4;
$L__BB0_522:
	setp.eq.s32 	%p352, %r423, 0;
	@%p352 bra 	$L__BB0_526;
	setp.eq.s32 	%p353, %r423, 1;
	mul.lo.s32 	%r2456, %r2880, %r497;
	cvt.s64.s32 	%rd1187, %r2456;
	add.s64 	%rd84, %rd83, %rd1187;
	ld.global.u32 	%r2457, [%rd84];
	mul.lo.s32 	%r2458, %r2457, %r2457;
	st.global.u32 	[%rd84], %r2458;
	@%p353 bra 	$L__BB0_526;
	setp.eq.s32 	%p354, %r423, 2;
	add.s64 	%rd85, %rd84, %rd1188;
	ld.global.u32 	%r2459, [%rd85];
	mul.lo.s32 	%r2460, %r2459, %r2459;
	st.global.u32 	[%rd85], %r2460;
	@%p354 bra 	$L__BB0_526;
	add.s64 	%rd1190, %rd85, %rd1188;
	ld.global.u32 	%r2461, [%rd1190];
	mul.lo.s32 	%r2462, %r2461, %r2461;
	st.global.u32 	[%rd1190], %r2462;
$L__BB0_526:
	add.s32 	%r2877, %r2877, 1;
	setp.eq.s32 	%p355, %r2877, %r498;
	@%p355 bra 	$L__BB0_559;
	bra.uni 	$L__BB0_513;
$L__BB0_527:
	min.s32 	%r2533, %r498, %r499;
	setp.lt.s32 	%p367, %r2533, 1;
	@%p367 bra 	$L__BB0_559;
	and.b32  	%r448, %r499, 15;
	add.s32 	%r449, %r448, -1;
	and.b32  	%r450, %r499, 7;
	add.s32 	%r451, %r450, -1;
	and.b32  	%r452, %r499, 2147483632;
	and.b32  	%r453, %r499, 3;
	mov.b32 	%r2887, 0;
	cvt.s64.s32 	%rd1266, %r497;
$L__BB0_529:
	setp.lt.u32 	%p368, %r499, 16;
	mul.wide.u32 	%rd1230, %r2887, 4;
	add.s64 	%rd89, %rd1, %rd1230;
	mov.b32 	%r2890, 0;
	@%p368 bra 	$L__BB0_532;
	mov.b32 	%r2888, 0;
$L__BB0_531:
	.pragma "nounroll";
	mul.lo.s32 	%r2537, %r2888, %r497;
	cvt.s64.s32 	%rd1231, %r2537;
	add.s64 	%rd1232, %rd89, %rd1231;
	ld.global.u32 	%r2538, [%rd1232];
	mul.lo.s32 	%r2539, %r2538, %r2538;
	st.global.u32 	[%rd1232], %r2539;
	add.s64 	%rd1234, %rd1232, %rd1266;
	ld.global.u32 	%r2540, [%rd1234];
	mul.lo.s32 	%r2541, %r2540, %r2540;
	st.global.u32 	[%rd1234], %r2541;
	add.s64 	%rd1235, %rd1234, %rd1266;
	ld.global.u32 	%r2542, [%rd1235];
	mul.lo.s32 	%r2543, %r2542, %r2542;
	st.global.u32 	[%rd1235], %r2543;
	add.s64 	%rd1236, %rd1235, %rd1266;
	ld.global.u32 	%r2544, [%rd1236];
	mul.lo.s32 	%r2545, %r2544, %r2544;
	st.global.u32 	[%rd1236], %r2545;
	add.s64 	%rd1237, %rd1236, %rd1266;
	ld.global.u32 	%r2546, [%rd1237];
	mul.lo.s32 	%r2547, %r2546, %r2546;
	st.global.u32 	[%rd1237], %r2547;
	add.s64 	%rd1238, %rd1237, %rd1266;
	ld.global.u32 	%r2548, [%rd1238];
	mul.lo.s32 	%r2549, %r2548, %r2548;
	st.global.u32 	[%rd1238], %r2549;
	add.s64 	%rd1239, %rd1238, %rd1266;
	ld.global.u32 	%r2550, [%rd1239];
	mul.lo.s32 	%r2551, %r2550, %r2550;
	st.global.u32 	[%rd1239], %r2551;
	add.s64 	%rd1240, %rd1239, %rd1266;
	ld.global.u32 	%r2552, [%rd1240];
	mul.lo.s32 	%r2553, %r2552, %r2552;
	st.global.u32 	[%rd1240], %r2553;
	add.s64 	%rd1241, %rd1240, %rd1266;
	ld.global.u32 	%r2554, [%rd1241];
	mul.lo.s32 	%r2555, %r2554, %r2554;
	st.global.u32 	[%rd1241], %r2555;
	add.s64 	%rd1242, %rd1241, %rd1266;
	ld.global.u32 	%r2556, [%rd1242];
	mul.lo.s32 	%r2557, %r2556, %r2556;
	st.global.u32 	[%rd1242], %r2557;
	add.s64 	%rd1243, %rd1242, %rd1266;
	ld.global.u32 	%r2558, [%rd1243];
	mul.lo.s32 	%r2559, %r2558, %r2558;
	st.global.u32 	[%rd1243], %r2559;
	add.s64 	%rd1244, %rd1243, %rd1266;
	ld.global.u32 	%r2560, [%rd1244];
	mul.lo.s32 	%r2561, %r2560, %r2560;
	st.global.u32 	[%rd1244], %r2561;
	add.s64 	%rd1245, %rd1244, %rd1266;
	ld.global.u32 	%r2562, [%rd1245];
	mul.lo.s32 	%r2563, %r2562, %r2562;
	st.global.u32 	[%rd1245], %r2563;
	add.s64 	%rd1246, %rd1245, %rd1266;
	ld.global.u32 	%r2564, [%rd1246];
	mul.lo.s32 	%r2565, %r2564, %r2564;
	st.global.u32 	[%rd1246], %r2565;
	add.s64 	%rd1247, %rd1246, %rd1266;
	ld.global.u32 	%r2566, [%rd1247];
	mul.lo.s32 	%r2567, %r2566, %r2566;
	st.global.u32 	[%rd1247], %r2567;
	add.s64 	%rd1248, %rd1247, %rd1266;
	ld.global.u32 	%r2568, [%rd1248];
	mul.lo.s32 	%r2569, %r2568, %r2568;
	st.global.u32 	[%rd1248], %r2569;
	add.s32 	%r2888, %r2888, 16;
	setp.ne.s32 	%p369, %r2888, %r452;
	mov.u32 	%r2890, %r452;
	@%p369 bra 	$L__BB0_531;
$L__BB0_532:
	setp.eq.s32 	%p370, %r448, 0;
	@%p370 bra 	$L__BB0_542;
	setp.lt.u32 	%p371, %r449, 7;
	@%p371 bra 	$L__BB0_535;
	mul.lo.s32 	%r2570, %r2890, %r497;
	cvt.s64.s32 	%rd1249, %r2570;
	add.s64 	%rd1250, %rd89, %rd1249;
	ld.global.u32 	%r2571, [%rd1250];
	mul.lo.s32 	%r2572, %r2571, %r2571;
	st.global.u32 	[%rd1250], %r2572;
	add.s64 	%rd1252, %rd1250, %rd1266;
	ld.global.u32 	%r2573, [%rd1252];
	mul.lo.s32 	%r2574, %r2573, %r2573;
	st.global.u32 	[%rd1252], %r2574;
	add.s64 	%rd1253, %rd1252, %rd1266;
	ld.global.u32 	%r2575, [%rd1253];
	mul.lo.s32 	%r2576, %r2575, %r2575;
	st.global.u32 	[%rd1253], %r2576;
	add.s64 	%rd1254, %rd1253, %rd1266;
	ld.global.u32 	%r2577, [%rd1254];
	mul.lo.s32 	%r2578, %r2577, %r2577;
	st.global.u32 	[%rd1254], %r2578;
	add.s64 	%rd1255, %rd1254, %rd1266;
	ld.global.u32 	%r2579, [%rd1255];
	mul.lo.s32 	%r2580, %r2579, %r2579;
	st.global.u32 	[%rd1255], %r2580;
	add.s64 	%rd1256, %rd1255, %rd1266;
	ld.global.u32 	%r2581, [%rd1256];
	mul.lo.s32 	%r2582, %r2581, %r2581;
	st.global.u32 	[%rd1256], %r2582;
	add.s64 	%rd1257, %rd1256, %rd1266;
	ld.global.u32 	%r2583, [%rd1257];
	mul.lo.s32 	%r2584, %r2583, %r2583;
	st.global.u32 	[%rd1257], %r2584;
	add.s64 	%rd1258, %rd1257, %rd1266;
	ld.global.u32 	%r2585, [%rd1258];
	mul.lo.s32 	%r2586, %r2585, %r2585;
	st.global.u32 	[%rd1258], %r2586;
	add.s32 	%r2890, %r2890, 8;
$L__BB0_535:
	setp.eq.s32 	%p372, %r450, 0;
	@%p372 bra 	$L__BB0_542;
	setp.lt.u32 	%p373, %r451, 3;
	@%p373 bra 	$L__BB0_538;
	mul.lo.s32 	%r2587, %r2890, %r497;
	cvt.s64.s32 	%rd1259, %r2587;
	add.s64 	%rd1260, %rd89, %rd1259;
	ld.global.u32 	%r2588, [%rd1260];
	mul.lo.s32 	%r2589, %r2588, %r2588;
	st.global.u32 	[%rd1260], %r2589;
	add.s64 	%rd1262, %rd1260, %rd1266;
	ld.global.u32 	%r2590, [%rd1262];
	mul.lo.s32 	%r2591, %r2590, %r2590;
	st.global.u32 	[%rd1262], %r2591;
	add.s64 	%rd1263, %rd1262, %rd1266;
	ld.global.u32 	%r2592, [%rd1263];
	mul.lo.s32 	%r2593, %r2592, %r2592;
	st.global.u32 	[%rd1263], %r2593;
	add.s64 	%rd1264, %rd1263, %rd1266;
	ld.global.u32 	%r2594, [%rd1264];
	mul.lo.s32 	%r2595, %r2594, %r2594;
	st.global.u32 	[%rd1264], %r2595;
	add.s32 	%r2890, %r2890, 4;
$L__BB0_538:
	setp.eq.s32 	%p374, %r453, 0;
	@%p374 bra 	$L__BB0_542;
	setp.eq.s32 	%p375, %r453, 1;
	mul.lo.s32 	%r2596, %r2890, %r497;
	cvt.s64.s32 	%rd1265, %r2596;
	add.s64 	%rd90, %rd89, %rd1265;
	ld.global.u32 	%r2597, [%rd90];
	mul.lo.s32 	%r2598, %r2597, %r2597;
	st.global.u32 	[%rd90], %r2598;
	@%p375 bra 	$L__BB0_542;
	setp.eq.s32 	%p376, %r453, 2;
	add.s64 	%rd91, %rd90, %rd1266;
	ld.global.u32 	%r2599, [%rd91];
	mul.lo.s32 	%r2600, %r2599, %r2599;
	st.global.u32 	[%rd91], %r2600;
	@%p376 bra 	$L__BB0_542;
	add.s64 	%rd1268, %rd91, %rd1266;
	ld.global.u32 	%r2601, [%rd1268];
	mul.lo.s32 	%r2602, %r2601, %r2601;
	st.global.u32 	[%rd1268], %r2602;
$L__BB0_542:
	add.s32 	%r2887, %r2887, 1;
	setp.eq.s32 	%p377, %r2887, %r498;
	@%p377 bra 	$L__BB0_559;
	bra.uni 	$L__BB0_529;
$L__BB0_543:
	min.s32 	%r2673, %r498, %r499;
	setp.lt.s32 	%p389, %r2673, 1;
	@%p389 bra 	$L__BB0_559;
	and.b32  	%r478, %r499, 15;
	add.s32 	%r479, %r478, -1;
	and.b32  	%r480, %r499, 7;
	add.s32 	%r481, %r480, -1;
	and.b32  	%r482, %r499, 2147483632;
	and.b32  	%r483, %r499, 3;
	neg.s32 	%r484, %r482;
	shl.b32 	%r485, %r497, 4;
	mov.b32 	%r2897, 0;
	cvt.s64.s32 	%rd1344, %r497;
$L__BB0_545:
	setp.lt.u32 	%p390, %r499, 16;
	mul.wide.u32 	%rd1308, %r2897, 4;
	add.s64 	%rd95, %rd1, %rd1308;
	mov.b32 	%r2901, 0;
	@%p390 bra 	$L__BB0_548;
	mov.b32 	%r2898, 0;
	mov.u32 	%r2899, %r484;
$L__BB0_547:
	.pragma "nounroll";
	cvt.s64.s32 	%rd1309, %r2898;
	add.s64 	%rd1310, %rd95, %rd1309;
	ld.global.u32 	%r2677, [%rd1310];
	mul.lo.s32 	%r2678, %r2677, %r2677;
	st.global.u32 	[%rd1310], %r2678;
	add.s64 	%rd1312, %rd1310, %rd1344;
	ld.global.u32 	%r2679, [%rd1312];
	mul.lo.s32 	%r2680, %r2679, %r2679;
	st.global.u32 	[%rd1312], %r2680;
	add.s64 	%rd1313, %rd1312, %rd1344;
	ld.global.u32 	%r2681, [%rd1313];
	mul.lo.s32 	%r2682, %r2681, %r2681;
	st.global.u32 	[%rd1313], %r2682;
	add.s64 	%rd1314, %rd1313, %rd1344;
	ld.global.u32 	%r2683, [%rd1314];
	mul.lo.s32 	%r2684, %r2683, %r2683;
	st.global.u32 	[%rd1314], %r2684;
	add.s64 	%rd1315, %rd1314, %rd1344;
	ld.global.u32 	%r2685, [%rd1315];
	mul.lo.s32 	%r2686, %r2685, %r2685;
	st.global.u32 	[%rd1315], %r2686;
	add.s64 	%rd1316, %rd1315, %rd1344;
	ld.global.u32 	%r2687, [%rd1316];
	mul.lo.s32 	%r2688, %r2687, %r2687;
	st.global.u32 	[%rd1316], %r2688;
	add.s64 	%rd1317, %rd1316, %rd1344;
	ld.global.u32 	%r2689, [%rd1317];
	mul.lo.s32 	%r2690, %r2689, %r2689;
	st.global.u32 	[%rd1317], %r2690;
	add.s64 	%rd1318, %rd1317, %rd1344;
	ld.global.u32 	%r2691, [%rd1318];
	mul.lo.s32 	%r2692, %r2691, %r2691;
	st.global.u32 	[%rd1318], %r2692;
	add.s64 	%rd1319, %rd1318, %rd1344;
	ld.global.u32 	%r2693, [%rd1319];
	mul.lo.s32 	%r2694, %r2693, %r2693;
	st.global.u32 	[%rd1319], %r2694;
	add.s64 	%rd1320, %rd1319, %rd1344;
	ld.global.u32 	%r2695, [%rd1320];
	mul.lo.s32 	%r2696, %r2695, %r2695;
	st.global.u32 	[%rd1320], %r2696;
	add.s64 	%rd1321, %rd1320, %rd1344;
	ld.global.u32 	%r2697, [%rd1321];
	mul.lo.s32 	%r2698, %r2697, %r2697;
	st.global.u32 	[%rd1321], %r2698;
	add.s64 	%rd1322, %rd1321, %rd1344;
	ld.global.u32 	%r2699, [%rd1322];
	mul.lo.s32 	%r2700, %r2699, %r2699;
	st.global.u32 	[%rd1322], %r2700;
	add.s64 	%rd1323, %rd1322, %rd1344;
	ld.global.u32 	%r2701, [%rd1323];
	mul.lo.s32 	%r2702, %r2701, %r2701;
	st.global.u32 	[%rd1323], %r2702;
	add.s64 	%rd1324, %rd1323, %rd1344;
	ld.global.u32 	%r2703, [%rd1324];
	mul.lo.s32 	%r2704, %r2703, %r2703;
	st.global.u32 	[%rd1324], %r2704;
	add.s64 	%rd1325, %rd1324, %rd1344;
	ld.global.u32 	%r2705, [%rd1325];
	mul.lo.s32 	%r2706, %r2705, %r2705;
	st.global.u32 	[%rd1325], %r2706;
	add.s64 	%rd1326, %rd1325, %rd1344;
	ld.global.u32 	%r2707, [%rd1326];
	mul.lo.s32 	%r2708, %r2707, %r2707;
	st.global.u32 	[%rd1326], %r2708;
	add.s32 	%r2899, %r2899, 16;
	add.s32 	%r2898, %r2898, %r485;
	setp.ne.s32 	%p391, %r2899, 0;
	mov.u32 	%r2901, %r482;
	@%p391 bra 	$L__BB0_547;
$L__BB0_548:
	setp.eq.s32 	%p392, %r478, 0;
	@%p392 bra 	$L__BB0_558;
	setp.lt.u32 	%p393, %r479, 7;
	@%p393 bra 	$L__BB0_551;
	mul.lo.s32 	%r2709, %r2901, %r497;
	cvt.s64.s32 	%rd1327, %r2709;
	add.s64 	%rd1328, %rd95, %rd1327;
	ld.global.u32 	%r2710, [%rd1328];
	mul.lo.s32 	%r2711, %r2710, %r2710;
	st.global.u32 	[%rd1328], %r2711;
	add.s64 	%rd1330, %rd1328, %rd1344;
	ld.global.u32 	%r2712, [%rd1330];
	mul.lo.s32 	%r2713, %r2712, %r2712;
	st.global.u32 	[%rd1330], %r2713;
	add.s64 	%rd1331, %rd1330, %rd1344;
	ld.global.u32 	%r2714, [%rd1331];
	mul.lo.s32 	%r2715, %r2714, %r2714;
	st.global.u32 	[%rd1331], %r2715;
	add.s64 	%rd1332, %rd1331, %rd1344;
	ld.global.u32 	%r2716, [%rd1332];
	mul.lo.s32 	%r2717, %r2716, %r2716;
	st.global.u32 	[%rd1332], %r2717;
	add.s64 	%rd1333, %rd1332, %rd1344;
	ld.global.u32 	%r2718, [%rd1333];
	mul.lo.s32 	%r2719, %r2718, %r2718;
	st.global.u32 	[%rd1333], %r2719;
	add.s64 	%rd1334, %rd1333, %rd1344;
	ld.global.u32 	%r2720, [%rd1334];
	mul.lo.s32 	%r2721, %r2720, %r2720;
	st.global.u32 	[%rd1334], %r2721;
	add.s64 	%rd1335, %rd1334, %rd1344;
	ld.global.u32 	%r2722, [%rd1335];
	mul.lo.s32 	%r2723, %r2722, %r2722;
	st.global.u32 	[%rd1335], %r2723;
	add.s64 	%rd1336, %rd1335, %rd1344;
	ld.global.u32 	%r2724, [%rd1336];
	mul.lo.s32 	%r2725, %r2724, %r2724;
	st.global.u32 	[%rd1336], %r2725;
	add.s32 	%r2901, %r2901, 8;
$L__BB0_551:
	setp.eq.s32 	%p394, %r480, 0;
	@%p394 bra 	$L__BB0_558;
	setp.lt.u32 	%p395, %r481, 3;
	@%p395 bra 	$L__BB0_554;
	mul.lo.s32 	%r2726, %r2901, %r497;
	cvt.s64.s32 	%rd1337, %r2726;
	add.s64 	%rd1338, %rd95, %rd1337;
	ld.global.u32 	%r2727, [%rd1338];
	mul.lo.s32 	%r2728, %r2727, %r2727;
	st.global.u32 	[%rd1338], %r2728;
	add.s64 	%rd1340, %rd1338, %rd1344;
	ld.global.u32 	%r2729, [%rd1340];
	mul.lo.s32 	%r2730, %r2729, %r2729;
	st.global.u32 	[%rd1340], %r2730;
	add.s64 	%rd1341, %rd1340, %rd1344;
	ld.global.u32 	%r2731, [%rd1341];
	mul.lo.s32 	%r2732, %r2731, %r2731;
	st.global.u32 	[%rd1341], %r2732;
	add.s64 	%rd1342, %rd1341, %rd1344;
	ld.global.u32 	%r2733, [%rd1342];
	mul.lo.s32 	%r2734, %r2733, %r2733;
	st.global.u32 	[%rd1342], %r2734;
	add.s32 	%r2901, %r2901, 4;
$L__BB0_554:
	setp.eq.s32 	%p396, %r483, 0;
	@%p396 bra 	$L__BB0_558;
	setp.eq.s32 	%p397, %r483, 1;
	mul.lo.s32 	%r2735, %r2901, %r497;
	cvt.s64.s32 	%rd1343, %r2735;
	add.s64 	%rd96, %rd95, %rd1343;
	ld.global.u32 	%r2736, [%rd96];
	mul.lo.s32 	%r2737, %r2736, %r2736;
	st.global.u32 	[%rd96], %r2737;
	@%p397 bra 	$L__BB0_558;
	setp.eq.s32 	%p398, %r483, 2;
	add.s64 	%rd97, %rd96, %rd1344;
	ld.global.u32 	%r2738, [%rd97];
	mul.lo.s32 	%r2739, %r2738, %r2738;
	st.global.u32 	[%rd97], %r2739;
	@%p398 bra 	$L__BB0_558;
	add.s64 	%rd1346, %rd97, %rd1344;
	ld.global.u32 	%r2740, [%rd1346];
	mul.lo.s32 	%r2741, %r2740, %r2740;
	st.global.u32 	[%rd1346], %r2741;
$L__BB0_558:
	add.s32 	%r2897, %r2897, 1;
	setp.ne.s32 	%p399, %r2897, %r498;
	@%p399 bra 	$L__BB0_545;
$L__BB0_559:
	bar.sync 	0;
	ret;

}


// ===== COMPILED SASS (sm_100) =====

	.target	sm_100

	.elftype	@"ET_EXEC"


//--------------------- .note.nv.tkinfo           --------------------------
	.section	.note.nv.tkinfo,"",@"SHT_NOTE"
	.sectionflags	@"SHF_NOTE_NV_TKINFO"
	.tkinfo
        /*0018*/ 	.word	0x00000002
        /*0030*/ 	.string	""
        /*0030*/ 	.string	"ptxas"
        /*0030*/ 	.string	"Cuda compilation tools, release 13.0, V13.0.88"
        /*0030*/ 	.string	"Build cuda_13.0.r13.0/compiler.36424714_0"
        /*0030*/ 	.string	"-arch sm_100 -m 64 "



//--------------------- .note.nv.cuinfo           --------------------------
	.section	.note.nv.cuinfo,"",@"SHT_NOTE"
	.sectionflags	@"SHF_NOTE_NV_CUINFO"
        /*0018*/ 	.short	0x0002
        /*001a*/ 	.short	0x0064
        /*001c*/ 	.short	0x0082
	.zero		2


//--------------------- .nv.info                  --------------------------
	.section	.nv.info,"",@"SHT_CUDA_INFO"
	.align	4


	//----- nvinfo : EIATTR_REGCOUNT
	.align		4
        /*0000*/ 	.byte	0x04, 0x2f
        /*0002*/ 	.short	(.L_1 - .L_0)
	.align		4
.L_0:
        /*0004*/ 	.word	index@(_Z5threePiiiiii)
        /*0008*/ 	.word	0x00000016


	//----- nvinfo : EIATTR_FRAME_SIZE
	.align		4
.L_1:
        /*000c*/ 	.byte	0x04, 0x11
        /*000e*/ 	.short	(.L_3 - .L_2)
	.align		4
.L_2:
        /*0010*/ 	.word	index@(_Z5threePiiiiii)
        /*0014*/ 	.word	0x00000000


	//----- nvinfo : EIATTR_MIN_STACK_SIZE
	.align		4
.L_3:
        /*0018*/ 	.byte	0x04, 0x12
        /*001a*/ 	.short	(.L_5 - .L_4)
	.align		4
.L_4:
        /*001c*/ 	.word	index@(_Z5threePiiiiii)
        /*0020*/ 	.word	0x00000000
.L_5:


//--------------------- .nv.compat                --------------------------
	.section	.nv.compat,"",@"SHT_CUDA_COMPAT_INFO"
	.align	4
        /*0000*/ 	.byte	0x02, 0x09, 0x00, 0x00, 0x02, 0x02, 0x01, 0x00, 0x02, 0x05, 0x05, 0x00, 0x03, 0x07, 0x01, 0x01
        /*0010*/ 	.byte	0x02, 0x03, 0x00, 0x00, 0x02, 0x06, 0x01, 0x00, 0x04, 0x0b, 0x08, 0x00, 0x09, 0x00, 0x00, 0x00
        /*0020*/ 	.byte	0x00, 0x00, 0x00, 0x00


//--------------------- .nv.info._Z5threePiiiiii  --------------------------
	.section	.nv.info._Z5threePiiiiii,"",@"SHT_CUDA_INFO"
	.sectionflags	@""
	.align	4


	//----- nvinfo : EIATTR_CUDA_API_VERSION
	.align		4
        /*0000*/ 	.byte	0x04, 0x37
        /*0002*/ 	.short	(.L_7 - .L_6)
.L_6:
        /*0004*/ 	.word	0x00000082


	//----- nvinfo : EIATTR_KPARAM_INFO
	.align		4
.L_7:
        /*0008*/ 	.byte	0x04, 0x17
        /*000a*/ 	.short	(.L_9 - .L_8)
.L_8:
        /*000c*/ 	.word	0x00000000
        /*0010*/ 	.short	0x0005
        /*0012*/ 	.short	0x0018
        /*0014*/ 	.byte	0x00, 0xf0, 0x11, 0x00


	//----- nvinfo : EIATTR_KPARAM_INFO
	.align		4
.L_9:
        /*0018*/ 	.byte	0x04, 0x17
        /*001a*/ 	.short	(.L_11 - .L_10)
.L_10:
        /*001c*/ 	.word	0x00000000
        /*0020*/ 	.short	0x0004
        /*0022*/ 	.short	0x0014
        /*0024*/ 	.byte	0x00, 0xf0, 0x11, 0x00


	//----- nvinfo : EIATTR_KPARAM_INFO
	.align		4
.L_11:
        /*0028*/ 	.byte	0x04, 0x17
        /*002a*/ 	.short	(.L_13 - .L_12)
.L_12:
        /*002c*/ 	.word	0x00000000
        /*0030*/ 	.short	0x0003
        /*0032*/ 	.short	0x0010
        /*0034*/ 	.byte	0x00, 0xf0, 0x11, 0x00


	//----- nvinfo : EIATTR_KPARAM_INFO
	.align		4
.L_13:
        /*0038*/ 	.byte	0x04, 0x17
        /*003a*/ 	.short	(.L_15 - .L_14)
.L_14:
        /*003c*/ 	.word	0x00000000
        /*0040*/ 	.short	0x0002
        /*0042*/ 	.short	0x000c
        /*0044*/ 	.byte	0x00, 0xf0, 0x11, 0x00


	//----- nvinfo : EIATTR_KPARAM_INFO
	.align		4
.L_15:
        /*0048*/ 	.byte	0x04, 0x17
        /*004a*/ 	.short	(.L_17 - .L_16)
.L_16:
        /*004c*/ 	.word	0x00000000
        /*0050*/ 	.short	0x0001
        /*0052*/ 	.short	0x0008
        /*0054*/ 	.byte	0x00, 0xf0, 0x11, 0x00


	//----- nvinfo : EIATTR_KPARAM_INFO
	.align		4
.L_17:
        /*0058*/ 	.byte	0x04, 0x17
        /*005a*/ 	.short	(.L_19 - .L_18)
.L_18:
        /*005c*/ 	.word	0x00000000
        /*0060*/ 	.short	0x0000
        /*0062*/ 	.short	0x0000
        /*0064*/ 	.byte	0x00, 0xf5, 0x21, 0x00


	//----- nvinfo : EIATTR_SPARSE_MMA_MASK
	.align		4
.L_19:
        /*0068*/ 	.byte	0x03, 0x50
        /*006a*/ 	.short	0x0000


	//----- nvinfo : EIATTR_MAXREG_COUNT
	.align		4
        /*006c*/ 	.byte	0x03, 0x1b
        /*006e*/ 	.short	0x00ff


	//----- nvinfo : EIATTR_NUM_BARRIERS
	.align		4
        /*0070*/ 	.byte	0x02, 0x4c
        /*0072*/ 	.byte	0x01
	.zero		1


	//----- nvinfo : EIATTR_MERCURY_ISA_VERSION
	.align		4
        /*0074*/ 	.byte	0x03, 0x5f
        /*0076*/ 	.short	0x0101


	//----- nvinfo : EIATTR_VRC_CTA_INIT_COUNT
	.align		4
        /*0078*/ 	.byte	0x02, 0x4a
	.zero		1
	.zero		1


	//----- nvinfo : EIATTR_EXIT_INSTR_OFFSETS
	.align		4
        /*007c*/ 	.byte	0x04, 0x1c
        /*007e*/ 	.short	(.L_21 - .L_20)


	//   ....[0]....
.L_20:
        /*0080*/ 	.word	0x00022790


	//----- nvinfo : EIATTR_INDIRECT_BRANCH_TARGETS
	.align		4
.L_21:
        /*0084*/ 	.byte	0x04, 0x34
        /*0086*/ 	.short	(.L_23 - .L_22)


	//   ....[0]....
.L_22:
        /*0088*/ 	.word	.L_x_211@srel
        /*008c*/ 	.short	0x0
        /*008e*/ 	.short	0x0
        /*0090*/ 	.word	0x3
        /*0094*/ 	.word	.L_x_212@srel
        /*0098*/ 	.word	.L_x_213@srel
        /*009c*/ 	.word	.L_x_5@srel


	//   ....[1]....
        /*00a0*/ 	.word	.L_x_215@srel
        /*00a4*/ 	.short	0x0
        /*00a6*/ 	.short	0x0
        /*00a8*/ 	.word	0x3
        /*00ac*/ 	.word	.L_x_216@srel
        /*00b0*/ 	.word	.L_x_217@srel
        /*00b4*/ 	.word	.L_x_5@srel


	//   ....[2]....
        /*00b8*/ 	.word	.L_x_219@srel
        /*00bc*/ 	.short	0x0
        /*00be*/ 	.short	0x0
        /*00c0*/ 	.word	0x3
        /*00c4*/ 	.word	.L_x_220@srel
        /*00c8*/ 	.word	.L_x_221@srel
        /*00cc*/ 	.word	.L_x_5@srel


	//   ....[3]....
        /*00d0*/ 	.word	.L_x_223@srel
        /*00d4*/ 	.short	0x0
        /*00d6*/ 	.short	0x0
        /*00d8*/ 	.word	0x3
        /*00dc*/ 	.word	.L_x_224@srel
        /*00e0*/ 	.word	.L_x_225@srel
        /*00e4*/ 	.word	.L_x_5@srel


	//   ....[4]....
        /*00e8*/ 	.word	.L_x_227@srel
        /*00ec*/ 	.short	0x0
        /*00ee*/ 	.short	0x0
        /*00f0*/ 	.word	0x3
        /*00f4*/ 	.word	.L_x_228@srel
        /*00f8*/ 	.word	.L_x_229@srel
        /*00fc*/ 	.word	.L_x_5@srel


	//   ....[5]....
        /*0100*/ 	.word	.L_x_231@srel
        /*0104*/ 	.short	0x0
        /*0106*/ 	.short	0x0
        /*0108*/ 	.word	0x3
        /*010c*/ 	.word	.L_x_232@srel
        /*0110*/ 	.word	.L_x_233@srel
        /*0114*/ 	.word	.L_x_5@srel


	//   ....[6]....
        /*0118*/ 	.word	.L_x_235@srel
        /*011c*/ 	.short	0x0
        /*011e*/ 	.short	0x0
        /*0120*/ 	.word	0x3
        /*0124*/ 	.word	.L_x_236@srel
        /*0128*/ 	.word	.L_x_237@srel
        /*012c*/ 	.word	.L_x_5@srel


	//   ....[7]....
        /*0130*/ 	.word	.L_x_239@srel
        /*0134*/ 	.short	0x0
        /*0136*/ 	.short	0x0
        /*0138*/ 	.word	0x3
        /*013c*/ 	.word	.L_x_240@srel
        /*0140*/ 	.word	.L_x_241@srel
        /*0144*/ 	.word	.L_x_5@srel


	//   ....[8]....
        /*0148*/ 	.word	.L_x_243@srel
        /*014c*/ 	.short	0x0
        /*014e*/ 	.short	0x0
        /*0150*/ 	.word	0x3
        /*0154*/ 	.word	.L_x_244@srel
        /*0158*/ 	.word	.L_x_245@srel
        /*015c*/ 	.word	.L_x_5@srel


	//   ....[9]....
        /*0160*/ 	.word	.L_x_247@srel
        /*0164*/ 	.short	0x0
        /*0166*/ 	.short	0x0
        /*0168*/ 	.word	0x3
        /*016c*/ 	.word	.L_x_248@srel
        /*0170*/ 	.word	.L_x_249@srel
        /*0174*/ 	.word	.L_x_5@srel


	//   ....[10]....
        /*0178*/ 	.word	.L_x_251@srel
        /*017c*/ 	.short	0x0
        /*017e*/ 	.short	0x0
        /*0180*/ 	.word	0x3
        /*0184*/ 	.word	.L_x_252@srel
        /*0188*/ 	.word	.L_x_253@srel
        /*018c*/ 	.word	.L_x_5@srel


	//   ....[11]....
        /*0190*/ 	.word	.L_x_255@srel
        /*0194*/ 	.short	0x0
        /*0196*/ 	.short	0x0
        /*0198*/ 	.word	0x3
        /*019c*/ 	.word	.L_x_256@srel
        /*01a0*/ 	.word	.L_x_257@srel
        /*01a4*/ 	.word	.L_x_5@srel


	//   ....[12]....
        /*01a8*/ 	.word	.L_x_259@srel
        /*01ac*/ 	.short	0x0
        /*01ae*/ 	.short	0x0
        /*01b0*/ 	.word	0x3
        /*01b4*/ 	.word	.L_x_260@srel
        /*01b8*/ 	.word	.L_x_261@srel
        /*01bc*/ 	.word	.L_x_5@srel


	//   ....[13]....
        /*01c0*/ 	.word	.L_x_263@srel
        /*01c4*/ 	.short	0x0
        /*01c6*/ 	.short	0x0
        /*01c8*/ 	.word	0x3
        /*01cc*/ 	.word	.L_x_264@srel
        /*01d0*/ 	.word	.L_x_265@srel
        /*01d4*/ 	.word	.L_x_5@srel


	//   ....[14]....
        /*01d8*/ 	.word	.L_x_267@srel
        /*01dc*/ 	.short	0x0
        /*01de*/ 	.short	0x0
        /*01e0*/ 	.word	0x3
        /*01e4*/ 	.word	.L_x_268@srel
        /*01e8*/ 	.word	.L_x_269@srel
        /*01ec*/ 	.word	.L_x_5@srel


	//----- nvinfo : EIATTR_CRS_STACK_SIZE
	.align		4
.L_23:
        /*01f0*/ 	.byte	0x04, 0x1e
        /*01f2*/ 	.short	(.L_25 - .L_24)
.L_24:
        /*01f4*/ 	.word	0x00000000


	//----- nvinfo : EIATTR_CBANK_PARAM_SIZE
	.align		4
.L_25:
        /*01f8*/ 	.byte	0x03, 0x19
        /*01fa*/ 	.short	0x001c


	//----- nvinfo : EIATTR_PARAM_CBANK
	.align		4
        /*01fc*/ 	.byte	0x04, 0x0a
        /*01fe*/ 	.short	(.L_27 - .L_26)
	.align		4
.L_26:
        /*0200*/ 	.word	index@(.nv.constant0._Z5threePiiiiii)
        /*0204*/ 	.short	0x0380
        /*0206*/ 	.short	0x001c


	//----- nvinfo : EIATTR_SW_WAR
	.align		4
.L_27:
        /*0208*/ 	.byte	0x04, 0x36
        /*020a*/ 	.short	(.L_29 - .L_28)
.L_28:
        /*020c*/ 	.word	0x00000008
.L_29:


//--------------------- .nv.callgraph             --------------------------
	.section	.nv.callgraph,"",@"SHT_CUDA_CALLGRAPH"
	.align	4
	.sectionentsize	8
	.align		4
        /*0000*/ 	.word	0x00000000
	.align		4
        /*0004*/ 	.word	0xffffffff
	.align		4
        /*0008*/ 	.word	0x00000000
	.align		4
        /*000c*/ 	.word	0xfffffffe
	.align		4
        /*0010*/ 	.word	0x00000000
	.align		4
        /*0014*/ 	.word	0xfffffffd
	.align		4
        /*0018*/ 	.word	0x00000000
	.align		4
        /*001c*/ 	.word	0xfffffffc


//--------------------- .nv.constant2._Z5threePiiiiii --------------------------
	.section	.nv.constant2._Z5threePiiiiii,"a",@progbits
	.sectionflags	@""
	.align	4
.nv.constant2._Z5threePiiiiii:
        /*0000*/ 	.byte	0x80, 0x13, 0x00, 0x00, 0x80, 0x02, 0x00, 0x00, 0x70, 0x27, 0x02, 0x00, 0x00, 0x36, 0x00, 0x00
        /* <DEDUP_REMOVED lines=10> */
        /*00b0*/ 	.byte	0x70, 0x27, 0x02, 0x00


//--------------------- .text._Z5threePiiiiii     --------------------------
	.section	.text._Z5threePiiiiii,"ax",@progbits
	.align	128
        .global         _Z5threePiiiiii
        .type           _Z5threePiiiiii,@function
        .size           _Z5threePiiiiii,(.L_x_271 - _Z5threePiiiiii)
        .other          _Z5threePiiiiii,@"STO_CUDA_ENTRY STV_DEFAULT"
_Z5threePiiiiii:
.text._Z5threePiiiiii:
[----:B------:R-:W-:Y:S08]  /*0000*/  LDC R1, c[0x0][0x37c] ;  /* 0x0000df00ff017b82 */ /* 0x000ff00000000800 */
[----:B------:R-:W0:Y:S01]  /*0010*/  LDC R8, c[0x0][0x394] ;  /* 0x0000e500ff087b82 */ /* 0x000e220000000800 */
[----:B------:R-:W1:Y:S01]  /*0020*/  S2R R4, SR_TID.X ;  /* 0x0000000000047919 */ /* 0x000e620000002100 */
[----:B------:R-:W2:Y:S01]  /*0030*/  LDCU.64 UR6, c[0x0][0x358] ;  /* 0x00006b00ff0677ac */ /* 0x000ea20008000a00 */
[----:B------:R-:W-:Y:S01]  /*0040*/  BSSY.RECONVERGENT B0, `(.L_x_0) ;  /* 0x0002273000007945 */ /* 0x000fe20003800200 */
[----:B0-----:R-:W-:-:S04]  /*0050*/  IABS R5, R8 ;  /* 0x0000000800057213 */ /* 0x001fc80000000000 */
[----:B------:R-:W0:Y:S01]  /*0060*/  I2F.RP R0, R5 ;  /* 0x0000000500007306 */ /* 0x000e220000209400 */
[----:B-1----:R-:W-:-:S07]  /*0070*/  ISETP.GE.AND P2, PT, R4, RZ, PT ;  /* 0x000000ff0400720c */ /* 0x002fce0003f46270 */
[----:B0-----:R-:W0:Y:S02]  /*0080*/  MUFU.RCP R0, R0 ;  /* 0x0000000000007308 */ /* 0x001e240000001000 */
[----:B0-----:R-:W-:-:S06]  /*0090*/  IADD3 R2, PT, PT, R0, 0xffffffe, RZ ;  /* 0x0ffffffe00027810 */ /* 0x001fcc0007ffe0ff */
[----:B------:R0:W1:Y:S02]  /*00a0*/  F2I.FTZ.U32.TRUNC.NTZ R3, R2 ;  /* 0x0000000200037305 */ /* 0x000064000021f000 */
[----:B0-----:R-:W-:Y:S01]  /*00b0*/  IMAD.MOV.U32 R2, RZ, RZ, RZ ;  /* 0x000000ffff027224 */ /* 0x001fe200078e00ff */
[----:B-1----:R-:W-:-:S05]  /*00c0*/  IADD3 R6, PT, PT, RZ, -R3, RZ ;  /* 0x80000003ff067210 */ /* 0x002fca0007ffe0ff */
[----:B------:R-:W-:Y:S01]  /*00d0*/  IMAD R7, R6, R5, RZ ;  /* 0x0000000506077224 */ /* 0x000fe200078e02ff */
[----:B------:R-:W-:-:S03]  /*00e0*/  IABS R6, R4 ;  /* 0x0000000400067213 */ /* 0x000fc60000000000 */
[----:B------:R-:W-:-:S06]  /*00f0*/  IMAD.HI.U32 R3, R3, R7, R2 ;  /* 0x0000000703037227 */ /* 0x000fcc00078e0002 */
[----:B------:R-:W-:-:S05]  /*0100*/  IMAD.HI.U32 R3, R3, R6, RZ ;  /* 0x0000000603037227 */ /* 0x000fca00078e00ff */
[----:B------:R-:W-:-:S05]  /*0110*/  IADD3 R3, PT, PT, -R3, RZ, RZ ;  /* 0x000000ff03037210 */ /* 0x000fca0007ffe1ff */
[----:B------:R-:W-:-:S05]  /*0120*/  IMAD R0, R5, R3, R6 ;  /* 0x0000000305007224 */ /* 0x000fca00078e0206 */
[----:B------:R-:W-:-:S13]  /*0130*/  ISETP.GT.U32.AND P0, PT, R5, R0, PT ;  /* 0x000000000500720c */ /* 0x000fda0003f04070 */
[----:B------:R-:W-:Y:S02]  /*0140*/  @!P0 IADD3 R0, PT, PT, R0, -R5, RZ ;  /* 0x8000000500008210 */ /* 0x000fe40007ffe0ff */
[----:B------:R-:W-:Y:S02]  /*0150*/  ISETP.NE.AND P0, PT, R8, RZ, PT ;  /* 0x000000ff0800720c */ /* 0x000fe40003f05270 */
[----:B------:R-:W-:-:S13]  /*0160*/  ISETP.GT.U32.AND P1, PT, R5, R0, PT ;  /* 0x000000000500720c */ /* 0x000fda0003f24070 */
[----:B------:R-:W-:-:S05]  /*0170*/  @!P1 IMAD.IADD R0, R0, 0x1, -R5 ;  /* 0x0000000100009824 */ /* 0x000fca00078e0a05 */
[----:B------:R-:W-:-:S04]  /*0180*/  MOV R3, R0 ;  /* 0x0000000000037202 */ /* 0x000fc80000000f00 */
[----:B------:R-:W-:Y:S02]  /*0190*/  @!P2 IADD3 R3, PT, PT, -R3, RZ, RZ ;  /* 0x000000ff0303a210 */ /* 0x000fe40007ffe1ff */
[----:B------:R-:W-:-:S04]  /*01a0*/  @!P0 LOP3.LUT R3, RZ, R8, RZ, 0x33, !PT ;  /* 0x00000008ff038212 */ /* 0x000fc800078e33ff */
[----:B------:R-:W-:-:S13]  /*01b0*/  ISETP.GT.AND P0, PT, R3, 0xf, PT ;  /* 0x0000000f0300780c */ /* 0x000fda0003f04270 */
[----:B--2---:R-:W-:Y:S05]  /*01c0*/  @P0 BRA `(.L_x_1) ;  /* 0x0000011000fc0947 */ /* 0x004fea0003800000 */
[----:B------:R-:W-:-:S13]  /*01d0*/  ISETP.GT.AND P0, PT, R3, 0x7, PT ;  /* 0x000000070300780c */ /* 0x000fda0003f04270 */
[----:B------:R-:W-:Y:S05]  /*01e0*/  @P0 BRA `(.L_x_2) ;  /* 0x00000088007c0947 */ /* 0x000fea0003800000 */
[----:B------:R-:W-:-:S13]  /*01f0*/  ISETP.GT.AND P0, PT, R3, 0x3, PT ;  /* 0x000000030300780c */ /* 0x000fda0003f04270 */
[----:B------:R-:W-:Y:S05]  /*0200*/  @P0 BRA `(.L_x_3) ;  /* 0x00000044003c0947 */ /* 0x000fea0003800000 */
[----:B------:R-:W-:-:S13]  /*0210*/  ISETP.GT.AND P0, PT, R3, 0x1, PT ;  /* 0x000000010300780c */ /* 0x000fda0003f04270 */
[----:B------:R-:W-:Y:S05]  /*0220*/  @P0 BRA `(.L_x_4) ;  /* 0x00000020009c0947 */ /* 0x000fea0003800000 */
[----:B------:R-:W-:-:S05]  /*0230*/  VIMNMX.U32 R0, PT, PT, R3, 0x2, PT ;  /* 0x0000000203007848 */ /* 0x000fca0003fe0000 */
[----:B------:R-:W-:-:S04]  /*0240*/  IMAD.SHL.U32 R0, R0, 0x4, RZ ;  /* 0x0000000400007824 */ /* 0x000fc800078e00ff */
[----:B------:R-:W0:Y:S02]  /*0250*/  LDC R2, c[0x2][R0] ;  /* 0x0080000000027b82 */ /* 0x000e240000000800 */
[----:B0-----:R-:W-:-:S04]  /*0260*/  SHF.R.S32.HI R3, RZ, 0x1f, R2 ;  /* 0x0000001fff037819 */ /* 0x001fc80000011402 */
.L_x_211:
[----:B------:R-:W-:Y:S05]  /*0270*/  BRX R2 -0x280                                         (*"BRANCH_TARGETS .L_x_212,.L_x_213,.L_x_5"*) ;  /* 0xfffffffc02607949 */ /* 0x000fea000383ffff */
.L_x_213:
[----:B------:R-:W0:Y:S01]  /*0280*/  LDCU UR4, c[0x0][0x38c] ;  /* 0x00007180ff0477ac */ /* 0x000e220008000800 */
[----:B------:R-:W0:Y:S02]  /*0290*/  LDCU UR11, c[0x0][0x398] ;  /* 0x00007300ff0b77ac */ /* 0x000e240008000800 */
[----:B0-----:R-:W-:-:S04]  /*02a0*/  UISETP.LT.AND UP0, UPT, UR4, UR11, UPT ;  /* 0x0000000b0400728c */ /* 0x001fc8000bf01270 */
[----:B------:R-:W-:-:S04]  /*02b0*/  USEL UR4, UR4, UR11, UP0 ;  /* 0x0000000b04047287 */ /* 0x000fc80008000000 */
[----:B------:R-:W-:-:S09]  /*02c0*/  UISETP.GE.AND UP0, UPT, UR4, 0x1, UPT ;  /* 0x000000010400788c */ /* 0x000fd2000bf06270 */
[----:B------:R-:W-:Y:S05]  /*02d0*/  BRA.U !UP0, `(.L_x_5) ;  /* 0x0000022508247547 */ /* 0x000fea000b800000 */
[----:B------:R-:W0:Y:S01]  /*02e0*/  LDCU UR12, c[0x0][0x388] ;  /* 0x00007100ff0c77ac */ /* 0x000e220008000800 */
[----:B------:R-:W-:Y:S02]  /*02f0*/  ULOP3.LUT UR16, UR11, 0xf, URZ, 0xc0, !UPT ;  /* 0x0000000f0b107892 */ /* 0x000fe4000f8ec0ff */
[----:B------:R-:W-:Y:S02]  /*0300*/  ULOP3.LUT UR17, UR11, 0x7, URZ, 0xc0, !UPT ;  /* 0x000000070b117892 */ /* 0x000fe4000f8ec0ff */
[----:B------:R-:W-:Y:S02]  /*0310*/  UIADD3 UR4, UPT, UPT, UR16, -0x1, URZ ;  /* 0xffffffff10047890 */ /* 0x000fe4000fffe0ff */
[----:B------:R-:W-:Y:S02]  /*0320*/  UIADD3 UR5, UPT, UPT, UR17, -0x1, URZ ;  /* 0xffffffff11057890 */ /* 0x000fe4000fffe0ff */
[----:B------:R-:W-:Y:S02]  /*0330*/  ULOP3.LUT UR10, UR11, 0x7ffffff0, URZ, 0xc0, !UPT ;  /* 0x7ffffff00b0a7892 */ /* 0x000fe4000f8ec0ff */
[----:B------:R-:W-:-:S02]  /*0340*/  UISETP.GE.U32.AND UP0, UPT, UR4, 0x7, UPT ;  /* 0x000000070400788c */ /* 0x000fc4000bf06070 */
[----:B------:R-:W-:Y:S02]  /*0350*/  ULOP3.LUT UR11, UR11, 0x3, URZ, 0xc0, !UPT ;  /* 0x000000030b0b7892 */ /* 0x000fe4000f8ec0ff */
[----:B0-----:R-:W-:Y:S02]  /*0360*/  USHF.R.S32.HI UR12, URZ, 0x1f, UR12 ;  /* 0x0000001fff0c7899 */ /* 0x001fe4000801140c */
[----:B------:R-:W-:Y:S01]  /*0370*/  UISETP.GE.U32.AND UP1, UPT, UR5, 0x3, UPT ;  /* 0x000000030500788c */ /* 0x000fe2000bf26070 */
[----:B------:R-:W-:-:S10]  /*0380*/  UMOV UR4, URZ ;  /* 0x000000ff00047c82 */ /* 0x000fd40008000000 */
.L_x_11:
[----:B0-----:R-:W0:Y:S01]  /*0390*/  LDCU UR5, c[0x0][0x398] ;  /* 0x00007300ff0577ac */ /* 0x001e220008000800 */
[----:B-1----:R-:W1:Y:S01]  /*03a0*/  LDCU.64 UR8, c[0x0][0x380] ;  /* 0x00007000ff0877ac */ /* 0x002e620008000a00 */
[----:B0-----:R-:W-:-:S03]  /*03b0*/  UISETP.GE.U32.AND UP2, UPT, UR5, 0x10, UPT ;  /* 0x000000100500788c */ /* 0x001fc6000bf46070 */
[----:B------:R-:W-:Y:S01]  /*03c0*/  UMOV UR5, URZ ;  /* 0x000000ff00057c82 */ /* 0x000fe20008000000 */
[----:B-1----:R-:W-:-:S05]  /*03d0*/  UIMAD.WIDE.U32 UR8, UR4, 0x4, UR8 ;  /* 0x00000004040878a5 */ /* 0x002fca000f8e0008 */
[----:B--234-:R-:W-:Y:S07]  /*03e0*/  BRA.U !UP2, `(.L_x_6) ;  /* 0x000000050adc7547 */ /* 0x01cfee000b800000 */
[----:B------:R-:W0:Y:S01]  /*03f0*/  LDCU UR18, c[0x0][0x388] ;  /* 0x00007100ff1277ac */ /* 0x000e220008000800 */
[----:B------:R-:W-:-:S05]  /*0400*/  UMOV UR5, URZ ;  /* 0x000000ff00057c82 */ /* 0x000fca0008000000 */
.L_x_7:
[----:B0-----:R-:W-:-:S04]  /*0410*/  UIMAD UR13, UR5, UR18, URZ ;  /* 0x00000012050d72a4 */ /* 0x001fc8000f8e02ff */
[----:B------:R-:W-:-:S04]  /*0420*/  UIADD3 UR14, UP2, UPT, UR8, UR13, URZ ;  /* 0x0000000d080e7290 */ /* 0x000fc8000ff5e0ff */
[----:B------:R-:W-:Y:S02]  /*0430*/  ULEA.HI.X.SX32 UR15, UR13, UR9, 0x1, UP2 ;  /* 0x000000090d0f7291 */ /* 0x000fe400090f0eff */
[----:B-1----:R-:W-:-:S04]  /*0440*/  MOV R2, UR14 ;  /* 0x0000000e00027c02 */ /* 0x002fc80008000f00 */
[----:B------:R-:W-:-:S05]  /*0450*/  MOV R3, UR15 ;  /* 0x0000000f00037c02 */ /* 0x000fca0008000f00 */
[----:B------:R-:W2:Y:S01]  /*0460*/  LDG.E R0, desc[UR6][R2.64] ;  /* 0x0000000602007981 */ /* 0x000ea2000c1e1900 */
[----:B------:R-:W-:-:S04]  /*0470*/  UIADD3 UR13, UP2, UPT, UR14, UR18, URZ ;  /* 0x000000120e0d7290 */ /* 0x000fc8000ff5e0ff */
[----:B------:R-:W-:Y:S02]  /*0480*/  UIADD3.X UR14, UPT, UPT, UR12, UR15, URZ, UP2, !UPT ;  /* 0x0000000f0c0e7290 */ /* 0x000fe400097fe4ff */
[----:B------:R-:W-:-:S04]  /*0490*/  IMAD.U32 R4, RZ, RZ, UR13 ;  /* 0x0000000dff047e24 */ /* 0x000fc8000f8e00ff */
[----:B------:R-:W-:Y:S01]  /*04a0*/  MOV R5, UR14 ;  /* 0x0000000e00057c02 */ /* 0x000fe20008000f00 */
[----:B--2---:R-:W-:-:S05]  /*04b0*/  IMAD R9, R0, R0, RZ ;  /* 0x0000000000097224 */ /* 0x004fca00078e02ff */
[----:B------:R0:W-:Y:S04]  /*04c0*/  STG.E desc[UR6][R2.64], R9 ;  /* 0x0000000902007986 */ /* 0x0001e8000c101906 */
[----:B------:R-:W2:Y:S01]  /*04d0*/  LDG.E R0, desc[UR6][R4.64] ;  /* 0x0000000604007981 */ /* 0x000ea2000c1e1900 */
[----:B------:R-:W-:-:S04]  /*04e0*/  UIADD3 UR13, UP2, UPT, UR13, UR18, URZ ;  /* 0x000000120d0d7290 */ /* 0x000fc8000ff5e0ff */
[----:B------:R-:W-:Y:S02]  /*04f0*/  UIADD3.X UR14, UPT, UPT, UR12, UR14, URZ, UP2, !UPT ;  /* 0x0000000e0c0e7290 */ /* 0x000fe400097fe4ff */
[----:B------:R-:W-:-:S04]  /*0500*/  MOV R6, UR13 ;  /* 0x0000000d00067c02 */ /* 0x000fc80008000f00 */
[----:B------:R-:W-:Y:S02]  /*0510*/  IMAD.U32 R7, RZ, RZ, UR14 ;  /* 0x0000000eff077e24 */ /* 0x000fe4000f8e00ff */
[----:B--2---:R-:W-:-:S05]  /*0520*/  IMAD R11, R0, R0, RZ ;  /* 0x00000000000b7224 */ /* 0x004fca00078e02ff */
[----:B------:R1:W-:Y:S04]  /*0530*/  STG.E desc[UR6][R4.64], R11 ;  /* 0x0000000b04007986 */ /* 0x0003e8000c101906 */
[----:B------:R-:W2:Y:S01]  /*0540*/  LDG.E R0, desc[UR6][R6.64] ;  /* 0x0000000606007981 */ /* 0x000ea2000c1e1900 */
[----:B------:R-:W-:-:S04]  /*0550*/  UIADD3 UR13, UP2, UPT, UR13, UR18, URZ ;  /* 0x000000120d0d7290 */ /* 0x000fc8000ff5e0ff */
[----:B------:R-:W-:Y:S02]  /*0560*/  UIADD3.X UR14, UPT, UPT, UR12, UR14, URZ, UP2, !UPT ;  /* 0x0000000e0c0e7290 */ /* 0x000fe400097fe4ff */
[----:B0-----:R-:W-:-:S04]  /*0570*/  MOV R2, UR13 ;  /* 0x0000000d00027c02 */ /* 0x001fc80008000f00 */
[----:B------:R-:W-:Y:S01]  /*0580*/  MOV R3, UR14 ;  /* 0x0000000e00037c02 */ /* 0x000fe20008000f00 */
[----:B--2---:R-:W-:-:S05]  /*0590*/  IMAD R9, R0, R0, RZ ;  /* 0x0000000000097224 */ /* 0x004fca00078e02ff */
[----:B------:R0:W-:Y:S04]  /*05a0*/  STG.E desc[UR6][R6.64], R9 ;  /* 0x0000000906007986 */ /* 0x0001e8000c101906 */
[----:B------:R-:W2:Y:S01]  /*05b0*/  LDG.E R0, desc[UR6][R2.64] ;  /* 0x0000000602007981 */ /* 0x000ea2000c1e1900 */
[----:B------:R-:W-:-:S04]  /*05c0*/  UIADD3 UR13, UP2, UPT, UR13, UR18, URZ ;  /* 0x000000120d0d7290 */ /* 0x000fc8000ff5e0ff */
[----:B------:R-:W-:Y:S02]  /*05d0*/  UIADD3.X UR14, UPT, UPT, UR12, UR14, URZ, UP2, !UPT ;  /* 0x0000000e0c0e7290 */ /* 0x000fe400097fe4ff */
[----:B-1----:R-:W-:-:S04]  /*05e0*/  IMAD.U32 R4, RZ, RZ, UR13 ;  /* 0x0000000dff047e24 */ /* 0x002fc8000f8e00ff */
[----:B------:R-:W-:Y:S01]  /*05f0*/  MOV R5, UR14 ;  /* 0x0000000e00057c02 */ /* 0x000fe20008000f00 */
[----:B--2---:R-:W-:-:S05]  /*0600*/  IMAD R11, R0, R0, RZ ;  /* 0x00000000000b7224 */ /* 0x004fca00078e02ff */
[----:B------:R1:W-:Y:S04]  /*0610*/  STG.E desc[UR6][R2.64], R11 ;  /* 0x0000000b02007986 */ /* 0x0003e8000c101906 */
[----:B------:R-:W2:Y:S01]  /*0620*/  LDG.E R0, desc[UR6][R4.64] ;  /* 0x0000000604007981 */ /* 0x000ea2000c1e1900 */
[----:B------:R-:W-:-:S04]  /*0630*/  UIADD3 UR13, UP2, UPT, UR13, UR18, URZ ;  /* 0x000000120d0d7290 */ /* 0x000fc8000ff5e0ff */
[----:B------:R-:W-:Y:S02]  /*0640*/  UIADD3.X UR14, UPT, UPT, UR12, UR14, URZ, UP2, !UPT ;  /* 0x0000000e0c0e7290 */ /* 0x000fe400097fe4ff */
[----:B0-----:R-:W-:-:S04]  /*0650*/  MOV R6, UR13 ;  /* 0x0000000d00067c02 */ /* 0x001fc80008000f00 */
[----:B------:R-:W-:Y:S02]  /*0660*/  IMAD.U32 R7, RZ, RZ, UR14 ;  /* 0x0000000eff077e24 */ /* 0x000fe4000f8e00ff */
[----:B--2---:R-:W-:-:S05]  /*0670*/  IMAD R9, R0, R0, RZ ;  /* 0x0000000000097224 */ /* 0x004fca00078e02ff */
[----:B------:R0:W-:Y:S04]  /*0680*/  STG.E desc[UR6][R4.64], R9 ;  /* 0x0000000904007986 */ /* 0x0001e8000c101906 */
[----:B------:R-:W2:Y:S01]  /*0690*/  LDG.E R0, desc[UR6][R6.64] ;  /* 0x0000000606007981 */ /* 0x000ea2000c1e1900 */
[----:B------:R-:W-:-:S04]  /*06a0*/  UIADD3 UR13, UP2, UPT, UR13, UR18, URZ ;  /* 0x000000120d0d7290 */ /* 0x000fc8000ff5e0ff */
[----:B------:R-:W-:Y:S02]  /*06b0*/  UIADD3.X UR14, UPT, UPT, UR12, UR14, URZ, UP2, !UPT ;  /* 0x0000000e0c0e7290 */ /* 0x000fe400097fe4ff */
[----:B-1----:R-:W-:-:S04]  /*06c0*/  MOV R2, UR13 ;  /* 0x0000000d00027c02 */ /* 0x002fc80008000f00 */
[----:B------:R-:W-:Y:S01]  /*06d0*/  MOV R3, UR14 ;  /* 0x0000000e00037c02 */ /* 0x000fe20008000f00 */
[----:B--2---:R-:W-:-:S05]  /*06e0*/  IMAD R11, R0, R0, RZ ;  /* 0x00000000000b7224 */ /* 0x004fca00078e02ff */
[----:B------:R1:W-:Y:S04]  /*06f0*/  STG.E desc[UR6][R6.64], R11 ;  /* 0x0000000b06007986 */ /* 0x0003e8000c101906 */
[----:B------:R-:W2:Y:S01]  /*0700*/  LDG.E R0, desc[UR6][R2.64] ;  /* 0x0000000602007981 */ /* 0x000ea2000c1e1900 */
[----:B------:R-:W-:-:S04]  /*0710*/  UIADD3 UR13, UP2, UPT, UR13, UR18, URZ ;  /* 0x000000120d0d7290 */ /* 0x000fc8000ff5e0ff */
[----:B------:R-:W-:Y:S02]  /*0720*/  UIADD3.X UR14, UPT, UPT, UR12, UR14, URZ, UP2, !UPT ;  /* 0x0000000e0c0e7290 */ /* 0x000fe400097fe4ff */
[----:B0-----:R-:W-:-:S04]  /*0730*/  IMAD.U32 R4, RZ, RZ, UR13 ;  /* 0x0000000dff047e24 */ /* 0x001fc8000f8e00ff */
[----:B------:R-:W-:Y:S01]  /*0740*/  MOV R5, UR14 ;  /* 0x0000000e00057c02 */ /* 0x000fe20008000f00 */
[----:B--2---:R-:W-:-:S05]  /*0750*/  IMAD R9, R0, R0, RZ ;  /* 0x0000000000097224 */ /* 0x004fca00078e02ff */
[----:B------:R0:W-:Y:S04]  /*0760*/  STG.E desc[UR6][R2.64], R9 ;  /* 0x0000000902007986 */ /* 0x0001e8000c101906 */
[----:B------:R-:W2:Y:S01]  /*0770*/  LDG.E R0, desc[UR6][R4.64] ;  /* 0x0000000604007981 */ /* 0x000ea2000c1e1900 */
[----:B------:R-:W-:-:S04]  /*0780*/  UIADD3 UR13, UP2, UPT, UR13, UR18, URZ ;  /* 0x000000120d0d7290 */ /* 0x000fc8000ff5e0ff */
[----:B------:R-:W-:Y:S02]  /*0790*/  UIADD3.X UR14, UPT, UPT, UR12, UR14, URZ, UP2, !UPT ;  /* 0x0000000e0c0e7290 */ /* 0x000fe400097fe4ff */
[----:B-1----:R-:W-:-:S04]  /*07a0*/  MOV R6, UR13 ;  /* 0x0000000d00067c02 */ /* 0x002fc80008000f00 */
        /* <DEDUP_REMOVED lines=53> */
[----:B------:R-:W-:-:S04]  /*0b00*/  UIADD3 UR5, UPT, UPT, UR5, 0x10, URZ ;  /* 0x0000001005057890 */ /* 0x000fc8000fffe0ff */
[----:B------:R-:W-:Y:S01]  /*0b10*/  UISETP.NE.AND UP2, UPT, UR5, UR10, UPT ;  /* 0x0000000a0500728c */ /* 0x000fe2000bf45270 */
[----:B--2---:R-:W-:-:S05]  /*0b20*/  IMAD R13, R0, R0, RZ ;  /* 0x00000000000d7224 */ /* 0x004fca00078e02ff */
[----:B------:R1:W-:Y:S03]  /*0b30*/  STG.E desc[UR6][R2.64], R13 ;  /* 0x0000000d02007986 */ /* 0x0003e6000c101906 */
[----:B------:R-:W-:Y:S05]  /*0b40*/  BRA.U UP2, `(.L_x_7) ;  /* 0xfffffff902307547 */ /* 0x000fea000b83ffff */
[----:B------:R-:W-:-:S05]  /*0b50*/  UMOV UR5, UR10 ;  /* 0x0000000a00057c82 */ /* 0x000fca0008000000 */
.L_x_6:
[----:B------:R-:W-:-:S09]  /*0b60*/  UISETP.NE.AND UP2, UPT, UR16, URZ, UPT ;  /* 0x000000ff1000728c */ /* 0x000fd2000bf45270 */
[----:B------:R-:W-:Y:S05]  /*0b70*/  BRA.U !UP2, `(.L_x_8) ;  /* 0x000000050aec7547 */ /* 0x000fea000b800000 */
[----:B------:R-:W-:Y:S01]  /*0b80*/  UISETP.NE.AND UP2, UPT, UR17, URZ, UPT ;  /* 0x000000ff1100728c */ /* 0x000fe2000bf45270 */
[----:B------:R-:W-:Y:S10]  /*0b90*/  BRA.U !UP0, `(.L_x_9) ;  /* 0x0000000108ec7547 */ /* 0x000ff4000b800000 */
[----:B------:R-:W0:Y:S02]  /*0ba0*/  LDCU UR18, c[0x0][0x388] ;  /* 0x00007100ff1277ac */ /* 0x000e240008000800 */
[----:B0-----:R-:W-:-:S04]  /*0bb0*/  UIMAD UR13, UR5, UR18, URZ ;  /* 0x00000012050d72a4 */ /* 0x001fc8000f8e02ff */
[----:B------:R-:W-:-:S04]  /*0bc0*/  UIADD3 UR14, UP3, UPT, UR8, UR13, URZ ;  /* 0x0000000d080e7290 */ /* 0x000fc8000ff7e0ff */
[----:B------:R-:W-:Y:S02]  /*0bd0*/  ULEA.HI.X.SX32 UR15, UR13, UR9, 0x1, UP3 ;  /* 0x000000090d0f7291 */ /* 0x000fe400098f0eff */
[----:B-1----:R-:W-:-:S04]  /*0be0*/  IMAD.U32 R2, RZ, RZ, UR14 ;  /* 0x0000000eff027e24 */ /* 0x002fc8000f8e00ff */
[----:B------:R-:W-:-:S05]  /*0bf0*/  MOV R3, UR15 ;  /* 0x0000000f00037c02 */ /* 0x000fca0008000f00 */
        /* <DEDUP_REMOVED lines=10> */
[----:B------:R-:W-:-:S04]  /*0ca0*/  MOV R6, UR13 ;  /* 0x0000000d00067c02 */ /* 0x000fc80008000f00 */
        /* <DEDUP_REMOVED lines=24> */
[----:B------:R-:W1:Y:S01]  /*0e30*/  LDG.E R0, desc[UR6][R6.64] ;  /* 0x0000000606007981 */ /* 0x000e62000c1e1900 */
[----:B------:R-:W-:-:S04]  /*0e40*/  UIADD3 UR13, UP3, UPT, UR13, UR18, URZ ;  /* 0x000000120d0d7290 */ /* 0x000fc8000ff7e0ff */
[----:B------:R-:W-:Y:S02]  /*0e50*/  UIADD3.X UR14, UPT, UPT, UR12, UR14, URZ, UP3, !UPT ;  /* 0x0000000e0c0e7290 */ /* 0x000fe40009ffe4ff */
[----:B------:R-:W-:-:S04]  /*0e60*/  IMAD.U32 R8, RZ, RZ, UR13 ;  /* 0x0000000dff087e24 */ /* 0x000fc8000f8e00ff */
[----:B------:R-:W-:Y:S01]  /*0e70*/  MOV R9, UR14 ;  /* 0x0000000e00097c02 */ /* 0x000fe20008000f00 */
[----:B-1----:R-:W-:-:S05]  /*0e80*/  IMAD R11, R0, R0, RZ ;  /* 0x00000000000b7224 */ /* 0x002fca00078e02ff */
[----:B------:R2:W-:Y:S04]  /*0e90*/  STG.E desc[UR6][R6.64], R11 ;  /* 0x0000000b06007986 */ /* 0x0005e8000c101906 */
[----:B------:R-:W0:Y:S01]  /*0ea0*/  LDG.E R0, desc[UR6][R8.64] ;  /* 0x0000000608007981 */ /* 0x000e22000c1e1900 */
[----:B------:R-:W-:-:S04]  /*0eb0*/  UIADD3 UR13, UP3, UPT, UR13, UR18, URZ ;  /* 0x000000120d0d7290 */ /* 0x000fc8000ff7e0ff */
[----:B------:R-:W-:Y:S02]  /*0ec0*/  UIADD3.X UR14, UPT, UPT, UR12, UR14, URZ, UP3, !UPT ;  /* 0x0000000e0c0e7290 */ /* 0x000fe40009ffe4ff */
[----:B------:R-:W-:-:S04]  /*0ed0*/  MOV R2, UR13 ;  /* 0x0000000d00027c02 */ /* 0x000fc80008000f00 */
[----:B------:R-:W-:Y:S02]  /*0ee0*/  IMAD.U32 R3, RZ, RZ, UR14 ;  /* 0x0000000eff037e24 */ /* 0x000fe4000f8e00ff */
[----:B0-----:R-:W-:-:S05]  /*0ef0*/  IMAD R5, R0, R0, RZ ;  /* 0x0000000000057224 */ /* 0x001fca00078e02ff */
[----:B------:R2:W-:Y:S04]  /*0f00*/  STG.E desc[UR6][R8.64], R5 ;  /* 0x0000000508007986 */ /* 0x0005e8000c101906 */
[----:B------:R-:W3:Y:S01]  /*0f10*/  LDG.E R0, desc[UR6][R2.64] ;  /* 0x0000000602007981 */ /* 0x000ee2000c1e1900 */
[----:B------:R-:W-:Y:S01]  /*0f20*/  UIADD3 UR5, UPT, UPT, UR5, 0x8, URZ ;  /* 0x0000000805057890 */ /* 0x000fe2000fffe0ff */
[----:B---3--:R-:W-:-:S05]  /*0f30*/  IMAD R13, R0, R0, RZ ;  /* 0x00000000000d7224 */ /* 0x008fca00078e02ff */
[----:B------:R2:W-:Y:S06]  /*0f40*/  STG.E desc[UR6][R2.64], R13 ;  /* 0x0000000d02007986 */ /* 0x0005ec000c101906 */
.L_x_9:
[----:B------:R-:W-:Y:S05]  /*0f50*/  BRA.U !UP2, `(.L_x_8) ;  /* 0x000000010af47547 */ /* 0x000fea000b800000 */
[----:B------:R-:W-:Y:S01]  /*0f60*/  UISETP.NE.AND UP2, UPT, UR11, URZ, UPT ;  /* 0x000000ff0b00728c */ /* 0x000fe2000bf45270 */
[----:B------:R-:W-:Y:S10]  /*0f70*/  BRA.U !UP1, `(.L_x_10) ;  /* 0x00000001097c7547 */ /* 0x000ff4000b800000 */
[----:B------:R-:W0:Y:S02]  /*0f80*/  LDCU UR13, c[0x0][0x388] ;  /* 0x00007100ff0d77ac */ /* 0x000e240008000800 */
[----:B0-----:R-:W-:-:S04]  /*0f90*/  UIMAD UR14, UR5, UR13, URZ ;  /* 0x0000000d050e72a4 */ /* 0x001fc8000f8e02ff */
[----:B------:R-:W-:-:S04]  /*0fa0*/  UIADD3 UR15, UP3, UPT, UR8, UR14, URZ ;  /* 0x0000000e080f7290 */ /* 0x000fc8000ff7e0ff */
[----:B------:R-:W-:Y:S02]  /*0fb0*/  ULEA.HI.X.SX32 UR14, UR14, UR9, 0x1, UP3 ;  /* 0x000000090e0e7291 */ /* 0x000fe400098f0eff */
[----:B-12---:R-:W-:-:S04]  /*0fc0*/  MOV R2, UR15 ;  /* 0x0000000f00027c02 */ /* 0x006fc80008000f00 */
        /* <DEDUP_REMOVED lines=23> */
[----:B------:R-:W-:Y:S01]  /*1140*/  UIADD3 UR5, UPT, UPT, UR5, 0x4, URZ ;  /* 0x0000000405057890 */ /* 0x000fe2000fffe0ff */
[----:B--2---:R-:W-:-:S05]  /*1150*/  IMAD R13, R0, R0, RZ ;  /* 0x00000000000d7224 */ /* 0x004fca00078e02ff */
[----:B------:R3:W-:Y:S06]  /*1160*/  STG.E desc[UR6][R2.64], R13 ;  /* 0x0000000d02007986 */ /* 0x0007ec000c101906 */
.L_x_10:
[----:B------:R-:W-:Y:S05]  /*1170*/  BRA.U !UP2, `(.L_x_8) ;  /* 0x000000010a6c7547 */ /* 0x000fea000b800000 */
[----:B------:R-:W0:Y:S02]  /*1180*/  LDCU UR13, c[0x0][0x388] ;  /* 0x00007100ff0d77ac */ /* 0x000e240008000800 */
[----:B0-----:R-:W-:-:S04]  /*1190*/  UIMAD UR5, UR5, UR13, URZ ;  /* 0x0000000d050572a4 */ /* 0x001fc8000f8e02ff */
[----:B------:R-:W-:-:S04]  /*11a0*/  UIADD3 UR8, UP2, UPT, UR8, UR5, URZ ;  /* 0x0000000508087290 */ /* 0x000fc8000ff5e0ff */
[----:B------:R-:W-:Y:S02]  /*11b0*/  ULEA.HI.X.SX32 UR5, UR5, UR9, 0x1, UP2 ;  /* 0x0000000905057291 */ /* 0x000fe400090f0eff */
[----:B-123--:R-:W-:-:S04]  /*11c0*/  IMAD.U32 R2, RZ, RZ, UR8 ;  /* 0x00000008ff027e24 */ /* 0x00efc8000f8e00ff */
[----:B------:R-:W-:-:S05]  /*11d0*/  MOV R3, UR5 ;  /* 0x0000000500037c02 */ /* 0x000fca0008000f00 */
[----:B------:R-:W2:Y:S01]  /*11e0*/  LDG.E R0, desc[UR6][R2.64] ;  /* 0x0000000602007981 */ /* 0x000ea2000c1e1900 */
[----:B------:R-:W-:Y:S01]  /*11f0*/  UISETP.NE.AND UP2, UPT, UR11, 0x1, UPT ;  /* 0x000000010b00788c */ /* 0x000fe2000bf45270 */
[----:B--2---:R-:W-:-:S05]  /*1200*/  IMAD R5, R0, R0, RZ ;  /* 0x0000000000057224 */ /* 0x004fca00078e02ff */
[----:B------:R0:W-:Y:S03]  /*1210*/  STG.E desc[UR6][R2.64], R5 ;  /* 0x0000000502007986 */ /* 0x0001e6000c101906 */
[----:B------:R-:W-:Y:S05]  /*1220*/  BRA.U !UP2, `(.L_x_8) ;  /* 0x000000010a407547 */ /* 0x000fea000b800000 */
[----:B------:R-:W-:-:S04]  /*1230*/  UIADD3 UR8, UP2, UPT, UR8, UR13, URZ ;  /* 0x0000000d08087290 */ /* 0x000fc8000ff5e0ff */
[----:B------:R-:W-:Y:S02]  /*1240*/  UIADD3.X UR9, UPT, UPT, UR12, UR5, URZ, UP2, !UPT ;  /* 0x000000050c097290 */ /* 0x000fe400097fe4ff */
[----:B0-----:R-:W-:-:S04]  /*1250*/  MOV R2, UR8 ;  /* 0x0000000800027c02 */ /* 0x001fc80008000f00 */
[----:B------:R-:W-:-:S05]  /*1260*/  IMAD.U32 R3, RZ, RZ, UR9 ;  /* 0x00000009ff037e24 */ /* 0x000fca000f8e00ff */
[----:B------:R-:W2:Y:S01]  /*1270*/  LDG.E R0, desc[UR6][R2.64] ;  /* 0x0000000602007981 */ /* 0x000ea2000c1e1900 */
[----:B------:R-:W-:Y:S01]  /*1280*/  UISETP.NE.AND UP2, UPT, UR11, 0x2, UPT ;  /* 0x000000020b00788c */ /* 0x000fe2000bf45270 */
[----:B--2---:R-:W-:-:S05]  /*1290*/  IMAD R5, R0, R0, RZ ;  /* 0x0000000000057224 */ /* 0x004fca00078e02ff */
[----:B------:R4:W-:Y:S03]  /*12a0*/  STG.E desc[UR6][R2.64], R5 ;  /* 0x0000000502007986 */ /* 0x0009e6000c101906 */
[----:B------:R-:W-:Y:S05]  /*12b0*/  BRA.U !UP2, `(.L_x_8) ;  /* 0x000000010a1c7547 */ /* 0x000fea000b800000 */
[----:B------:R-:W-:-:S04]  /*12c0*/  UIADD3 UR5, UP2, UPT, UR8, UR13, URZ ;  /* 0x0000000d08057290 */ /* 0x000fc8000ff5e0ff */
[----:B------:R-:W-:Y:S02]  /*12d0*/  UIADD3.X UR8, UPT, UPT, UR12, UR9, URZ, UP2, !UPT ;  /* 0x000000090c087290 */ /* 0x000fe400097fe4ff */
[----:B----4-:R-:W-:-:S04]  /*12e0*/  MOV R2, UR5 ;  /* 0x0000000500027c02 */ /* 0x010fc80008000f00 */
[----:B------:R-:W-:-:S05]  /*12f0*/  MOV R3, UR8 ;  /* 0x0000000800037c02 */ /* 0x000fca0008000f00 */
[----:B------:R-:W2:Y:S02]  /*1300*/  LDG.E R0, desc[UR6][R2.64] ;  /* 0x0000000602007981 */ /* 0x000ea4000c1e1900 */
[----:B--2---:R-:W-:-:S05]  /*1310*/  IMAD R5, R0, R0, RZ ;  /* 0x0000000000057224 */ /* 0x004fca00078e02ff */
[----:B------:R0:W-:Y:S02]  /*1320*/  STG.E desc[UR6][R2.64], R5 ;  /* 0x0000000502007986 */ /* 0x0001e4000c101906 */
.L_x_8:
[----:B------:R-:W5:Y:S01]  /*1330*/  LDCU UR5, c[0x0][0x38c] ;  /* 0x00007180ff0577ac */ /* 0x000f620008000800 */
[----:B------:R-:W-:-:S04]  /*1340*/  UIADD3 UR4, UPT, UPT, UR4, 0x1, URZ ;  /* 0x0000000104047890 */ /* 0x000fc8000fffe0ff */
[----:B-----5:R-:W-:-:S09]  /*1350*/  UISETP.NE.AND UP2, UPT, UR4, UR5, UPT ;  /* 0x000000050400728c */ /* 0x020fd2000bf45270 */
[----:B------:R-:W-:Y:S05]  /*1360*/  BRA.U !UP2, `(.L_x_5) ;  /* 0x000002150a007547 */ /* 0x000fea000b800000 */
[----:B------:R-:W-:Y:S05]  /*1370*/  BRA `(.L_x_11) ;  /* 0xfffffff000047947 */ /* 0x000fea000383ffff */
.L_x_212:
        /* <DEDUP_REMOVED lines=10> */
[----:B------:R-:W-:Y:S02]  /*1420*/  ULOP3.LUT UR10, UR11, 0x7ffffff0, URZ, 0xc0, !UPT ;  /* 0x7ffffff00b0a7892 */ /* 0x000fe4000f8ec0ff */
[----:B------:R-:W-:Y:S02]  /*1430*/  UIADD3 UR5, UPT, UPT, UR18, -0x1, URZ ;  /* 0xffffffff12057890 */ /* 0x000fe4000fffe0ff */
[----:B------:R-:W-:-:S02]  /*1440*/  UISETP.GE.U32.AND UP0, UPT, UR4, 0x7, UPT ;  /* 0x000000070400788c */ /* 0x000fc4000bf06070 */
[----:B------:R-:W-:Y:S02]  /*1450*/  ULOP3.LUT UR11, UR11, 0x3, URZ, 0xc0, !UPT ;  /* 0x000000030b0b7892 */ /* 0x000fe4000f8ec0ff */
[----:B0-----:R-:W-:Y:S02]  /*1460*/  USHF.R.S32.HI UR12, URZ, 0x1f, UR12 ;  /* 0x0000001fff0c7899 */ /* 0x001fe4000801140c */
[----:B------:R-:W-:Y:S02]  /*1470*/  UIADD3 UR13, UPT, UPT, -UR10, URZ, URZ ;  /* 0x000000ff0a0d7290 */ /* 0x000fe4000fffe1ff */
[----:B------:R-:W-:Y:S01]  /*1480*/  UISETP.GE.U32.AND UP1, UPT, UR5, 0x3, UPT ;  /* 0x000000030500788c */ /* 0x000fe2000bf26070 */
[----:B------:R-:W-:-:S10]  /*1490*/  UMOV UR4, URZ ;  /* 0x000000ff00047c82 */ /* 0x000fd40008000000 */
.L_x_17:
[----:B0-----:R-:W0:Y:S01]  /*14a0*/  LDCU UR5, c[0x0][0x398] ;  /* 0x00007300ff0577ac */ /* 0x001e220008000800 */
[----:B-1----:R-:W1:Y:S01]  /*14b0*/  LDCU.64 UR8, c[0x0][0x380] ;  /* 0x00007000ff0877ac */ /* 0x002e620008000a00 */
[----:B--2---:R-:W2:Y:S01]  /*14c0*/  LDCU UR14, c[0x0][0x38c] ;  /* 0x00007180ff0e77ac */ /* 0x004ea20008000800 */
[----:B0-----:R-:W-:-:S03]  /*14d0*/  UISETP.GE.U32.AND UP3, UPT, UR5, 0x10, UPT ;  /* 0x000000100500788c */ /* 0x001fc6000bf66070 */
[----:B------:R-:W-:Y:S01]  /*14e0*/  UMOV UR5, URZ ;  /* 0x000000ff00057c82 */ /* 0x000fe20008000000 */
[----:B-1----:R-:W-:Y:S02]  /*14f0*/  UIMAD.WIDE.U32 UR8, UR4, 0x4, UR8 ;  /* 0x00000004040878a5 */ /* 0x002fe4000f8e0008 */
[----:B------:R-:W-:-:S04]  /*1500*/  UIADD3 UR4, UPT, UPT, UR4, 0x1, URZ ;  /* 0x0000000104047890 */ /* 0x000fc8000fffe0ff */
[----:B--2---:R-:W-:Y:S01]  /*1510*/  UISETP.NE.AND UP2, UPT, UR4, UR14, UPT ;  /* 0x0000000e0400728c */ /* 0x004fe2000bf45270 */
[----:B---34-:R-:W-:Y:S10]  /*1520*/  BRA.U !UP3, `(.L_x_12) ;  /* 0x000000050be07547 */ /* 0x018ff4000b800000 */
[----:B------:R-:W0:Y:S01]  /*1530*/  LDCU UR19, c[0x0][0x388] ;  /* 0x00007100ff1377ac */ /* 0x000e220008000800 */
[----:B------:R-:W-:Y:S01]  /*1540*/  UMOV UR5, URZ ;  /* 0x000000ff00057c82 */ /* 0x000fe20008000000 */
[----:B------:R-:W-:-:S05]  /*1550*/  UMOV UR14, UR13 ;  /* 0x0000000d000e7c82 */ /* 0x000fca0008000000 */
.L_x_13:
[----:B------:R-:W-:-:S04]  /*1560*/  UIADD3 UR15, UP3, UPT, UR8, UR5, URZ ;  /* 0x00000005080f7290 */ /* 0x000fc8000ff7e0ff */
[----:B------:R-:W-:Y:S02]  /*1570*/  ULEA.HI.X.SX32 UR16, UR5, UR9, 0x1, UP3 ;  /* 0x0000000905107291 */ /* 0x000fe400098f0eff */
[----:B-1----:R-:W-:-:S04]  /*1580*/  IMAD.U32 R2, RZ, RZ, UR15 ;  /* 0x0000000fff027e24 */ /* 0x002fc8000f8e00ff */
[----:B------:R-:W-:-:S05]  /*1590*/  MOV R3, UR16 ;  /* 0x0000001000037c02 */ /* 0x000fca0008000f00 */
[----:B------:R-:W2:Y:S01]  /*15a0*/  LDG.E R0, desc[UR6][R2.64] ;  /* 0x0000000602007981 */ /* 0x000ea2000c1e1900 */
[----:B0-----:R-:W-:-:S04]  /*15b0*/  UIADD3 UR15, UP3, UPT, UR15, UR19, URZ ;  /* 0x000000130f0f7290 */ /* 0x001fc8000ff7e0ff */
        /* <DEDUP_REMOVED lines=104> */
[----:B------:R-:W-:Y:S02]  /*1c40*/  UIADD3 UR14, UPT, UPT, UR14, 0x10, URZ ;  /* 0x000000100e0e7890 */ /* 0x000fe4000fffe0ff */
[----:B------:R-:W-:Y:S02]  /*1c50*/  ULEA UR5, UR19, UR5, 0x4 ;  /* 0x0000000513057291 */ /* 0x000fe4000f8e20ff */
[----:B------:R-:W-:Y:S01]  /*1c60*/  UISETP.NE.AND UP3, UPT, UR14, URZ, UPT ;  /* 0x000000ff0e00728c */ /* 0x000fe2000bf65270 */
[----:B--2---:R-:W-:-:S05]  /*1c70*/  IMAD R13, R0, R0, RZ ;  /* 0x00000000000d7224 */ /* 0x004fca00078e02ff */
[----:B------:R1:W-:Y:S03]  /*1c80*/  STG.E desc[UR6][R2.64], R13 ;  /* 0x0000000d02007986 */ /* 0x0003e6000c101906 */
[----:B------:R-:W-:Y:S05]  /*1c90*/  BRA.U UP3, `(.L_x_13) ;  /* 0xfffffff903307547 */ /* 0x000fea000b83ffff */
[----:B------:R-:W-:-:S05]  /*1ca0*/  UMOV UR5, UR10 ;  /* 0x0000000a00057c82 */ /* 0x000fca0008000000 */
.L_x_12:
        /* <DEDUP_REMOVED lines=8> */
[----:B-1----:R-:W-:-:S04]  /*1d30*/  MOV R2, UR15 ;  /* 0x0000000f00027c02 */ /* 0x002fc80008000f00 */
[----:B------:R-:W-:-:S05]  /*1d40*/  IMAD.U32 R3, RZ, RZ, UR16 ;  /* 0x00000010ff037e24 */ /* 0x000fca000f8e00ff */
        /* <DEDUP_REMOVED lines=35> */
[----:B------:R-:W1:Y:S01]  /*1f80*/  LDG.E R0, desc[UR6][R6.64] ;  /* 0x0000000606007981 */ /* 0x000e62000c1e1900 */
[----:B------:R-:W-:-:S04]  /*1f90*/  UIADD3 UR14, UP4, UPT, UR14, UR19, URZ ;  /* 0x000000130e0e7290 */ /* 0x000fc8000ff9e0ff */
[----:B------:R-:W-:Y:S02]  /*1fa0*/  UIADD3.X UR15, UPT, UPT, UR12, UR15, URZ, UP4, !UPT ;  /* 0x0000000f0c0f7290 */ /* 0x000fe4000a7fe4ff */
[----:B------:R-:W-:-:S04]  /*1fb0*/  MOV R8, UR14 ;  /* 0x0000000e00087c02 */ /* 0x000fc80008000f00 */
[----:B------:R-:W-:Y:S02]  /*1fc0*/  IMAD.U32 R9, RZ, RZ, UR15 ;  /* 0x0000000fff097e24 */ /* 0x000fe4000f8e00ff */
[----:B-1----:R-:W-:-:S05]  /*1fd0*/  IMAD R11, R0, R0, RZ ;  /* 0x00000000000b7224 */ /* 0x002fca00078e02ff */
[----:B------:R2:W-:Y:S04]  /*1fe0*/  STG.E desc[UR6][R6.64], R11 ;  /* 0x0000000b06007986 */ /* 0x0005e8000c101906 */
[----:B------:R-:W0:Y:S01]  /*1ff0*/  LDG.E R0, desc[UR6][R8.64] ;  /* 0x0000000608007981 */ /* 0x000e22000c1e1900 */
[----:B------:R-:W-:-:S04]  /*2000*/  UIADD3 UR14, UP4, UPT, UR14, UR19, URZ ;  /* 0x000000130e0e7290 */ /* 0x000fc8000ff9e0ff */
[----:B------:R-:W-:Y:S02]  /*2010*/  UIADD3.X UR15, UPT, UPT, UR12, UR15, URZ, UP4, !UPT ;  /* 0x0000000f0c0f7290 */ /* 0x000fe4000a7fe4ff */
[----:B------:R-:W-:-:S04]  /*2020*/  MOV R2, UR14 ;  /* 0x0000000e00027c02 */ /* 0x000fc80008000f00 */
[----:B------:R-:W-:Y:S01]  /*2030*/  MOV R3, UR15 ;  /* 0x0000000f00037c02 */ /* 0x000fe20008000f00 */
[----:B0-----:R-:W-:-:S05]  /*2040*/  IMAD R5, R0, R0, RZ ;  /* 0x0000000000057224 */ /* 0x001fca00078e02ff */
[----:B------:R2:W-:Y:S04]  /*2050*/  STG.E desc[UR6][R8.64], R5 ;  /* 0x0000000508007986 */ /* 0x0005e8000c101906 */
[----:B------:R-:W3:Y:S01]  /*2060*/  LDG.E R0, desc[UR6][R2.64] ;  /* 0x0000000602007981 */ /* 0x000ee2000c1e1900 */
[----:B------:R-:W-:Y:S01]  /*2070*/  UIADD3 UR5, UPT, UPT, UR5, 0x8, URZ ;  /* 0x0000000805057890 */ /* 0x000fe2000fffe0ff */
[----:B---3--:R-:W-:-:S05]  /*2080*/  IMAD R13, R0, R0, RZ ;  /* 0x00000000000d7224 */ /* 0x008fca00078e02ff */
[----:B------:R2:W-:Y:S06]  /*2090*/  STG.E desc[UR6][R2.64], R13 ;  /* 0x0000000d02007986 */ /* 0x0005ec000c101906 */
.L_x_15:
[----:B------:R-:W-:Y:S05]  /*20a0*/  BRA.U !UP3, `(.L_x_14) ;  /* 0x000000010bf47547 */ /* 0x000fea000b800000 */
[----:B------:R-:W-:Y:S01]  /*20b0*/  UISETP.NE.AND UP3, UPT, UR11, URZ, UPT ;  /* 0x000000ff0b00728c */ /* 0x000fe2000bf65270 */
[----:B------:R-:W-:Y:S10]  /*20c0*/  BRA.U !UP1, `(.L_x_16) ;  /* 0x00000001097c7547 */ /* 0x000ff4000b800000 */
[----:B------:R-:W0:Y:S02]  /*20d0*/  LDCU UR14, c[0x0][0x388] ;  /* 0x00007100ff0e77ac */ /* 0x000e240008000800 */
[----:B0-----:R-:W-:-:S04]  /*20e0*/  UIMAD UR15, UR5, UR14, URZ ;  /* 0x0000000e050f72a4 */ /* 0x001fc8000f8e02ff */
[----:B------:R-:W-:-:S04]  /*20f0*/  UIADD3 UR16, UP4, UPT, UR8, UR15, URZ ;  /* 0x0000000f08107290 */ /* 0x000fc8000ff9e0ff */
[----:B------:R-:W-:Y:S02]  /*2100*/  ULEA.HI.X.SX32 UR15, UR15, UR9, 0x1, UP4 ;  /* 0x000000090f0f7291 */ /* 0x000fe4000a0f0eff */
[----:B-12---:R-:W-:-:S04]  /*2110*/  IMAD.U32 R2, RZ, RZ, UR16 ;  /* 0x00000010ff027e24 */ /* 0x006fc8000f8e00ff */
        /* <DEDUP_REMOVED lines=23> */
[----:B------:R-:W-:Y:S01]  /*2290*/  UIADD3 UR5, UPT, UPT, UR5, 0x4, URZ ;  /* 0x0000000405057890 */ /* 0x000fe2000fffe0ff */
[----:B--2---:R-:W-:-:S05]  /*22a0*/  IMAD R13, R0, R0, RZ ;  /* 0x00000000000d7224 */ /* 0x004fca00078e02ff */
[----:B------:R3:W-:Y:S06]  /*22b0*/  STG.E desc[UR6][R2.64], R13 ;  /* 0x0000000d02007986 */ /* 0x0007ec000c101906 */
.L_x_16:
[----:B------:R-:W-:Y:S05]  /*22c0*/  BRA.U !UP3, `(.L_x_14) ;  /* 0x000000010b6c7547 */ /* 0x000fea000b800000 */
[----:B------:R-:W0:Y:S02]  /*22d0*/  LDCU UR14, c[0x0][0x388] ;  /* 0x00007100ff0e77ac */ /* 0x000e240008000800 */
[----:B0-----:R-:W-:-:S04]  /*22e0*/  UIMAD UR5, UR5, UR14, URZ ;  /* 0x0000000e050572a4 */ /* 0x001fc8000f8e02ff */
[----:B------:R-:W-:-:S04]  /*22f0*/  UIADD3 UR8, UP3, UPT, UR8, UR5, URZ ;  /* 0x0000000508087290 */ /* 0x000fc8000ff7e0ff */
[----:B------:R-:W-:Y:S02]  /*2300*/  ULEA.HI.X.SX32 UR5, UR5, UR9, 0x1, UP3 ;  /* 0x0000000905057291 */ /* 0x000fe400098f0eff */
[----:B-123--:R-:W-:-:S04]  /*2310*/  MOV R2, UR8 ;  /* 0x0000000800027c02 */ /* 0x00efc80008000f00 */
        /* <DEDUP_REMOVED lines=17> */
[----:B----4-:R-:W-:-:S04]  /*2430*/  IMAD.U32 R2, RZ, RZ, UR5 ;  /* 0x00000005ff027e24 */ /* 0x010fc8000f8e00ff */
[----:B------:R-:W-:-:S05]  /*2440*/  MOV R3, UR8 ;  /* 0x0000000800037c02 */ /* 0x000fca0008000f00 */
[----:B------:R-:W2:Y:S02]  /*2450*/  LDG.E R0, desc[UR6][R2.64] ;  /* 0x0000000602007981 */ /* 0x000ea4000c1e1900 */
[----:B--2---:R-:W-:-:S05]  /*2460*/  IMAD R5, R0, R0, RZ ;  /* 0x0000000000057224 */ /* 0x004fca00078e02ff */
[----:B------:R0:W-:Y:S02]  /*2470*/  STG.E desc[UR6][R2.64], R5 ;  /* 0x0000000502007986 */ /* 0x0001e4000c101906 */
.L_x_14:
[----:B------:R-:W-:Y:S05]  /*2480*/  BRA.U UP2, `(.L_x_17) ;  /* 0xfffffff102047547 */ /* 0x000fea000b83ffff */
[----:B------:R-:W-:Y:S05]  /*2490*/  BRA `(.L_x_5) ;  /* 0x0000020000b47947 */ /* 0x000fea0003800000 */
.L_x_4:
[----:B------:R-:W-:-:S04]  /*24a0*/  MOV R0, 0xfffffffe ;  /* 0xfffffffe00007802 */ /* 0x000fc80000000f00 */
[----:B------:R-:W-:-:S05]  /*24b0*/  VIADDMNMX.U32 R0, R3, R0, 0x2, PT ;  /* 0x0000000203007446 */ /* 0x000fca0003800000 */
[----:B------:R-:W-:-:S04]  /*24c0*/  IMAD.SHL.U32 R0, R0, 0x4, RZ ;  /* 0x0000000400007824 */ /* 0x000fc800078e00ff */
[----:B------:R-:W0:Y:S02]  /*24d0*/  LDC R2, c[0x2][R0+0xc] ;  /* 0x0080030000027b82 */ /* 0x000e240000000800 */
[----:B0-----:R-:W-:-:S04]  /*24e0*/  SHF.R.S32.HI R3, RZ, 0x1f, R2 ;  /* 0x0000001fff037819 */ /* 0x001fc80000011402 */
.L_x_215:
[----:B------:R-:W-:Y:S05]  /*24f0*/  BRX R2 -0x2500                                        (*"BRANCH_TARGETS .L_x_216,.L_x_217,.L_x_5"*) ;  /* 0xffffffd802c07949 */ /* 0x000fea000383ffff */
.L_x_217:
        /* <DEDUP_REMOVED lines=17> */
.L_x_23:
        /* <DEDUP_REMOVED lines=8> */
.L_x_19:
        /* <DEDUP_REMOVED lines=117> */
.L_x_18:
        /* <DEDUP_REMOVED lines=63> */
.L_x_21:
        /* <DEDUP_REMOVED lines=34> */
.L_x_22:
        /* <DEDUP_REMOVED lines=28> */
.L_x_20:
[----:B------:R-:W5:Y:S01]  /*35b0*/  LDCU UR5, c[0x0][0x38c] ;  /* 0x00007180ff0577ac */ /* 0x000f620008000800 */
[----:B------:R-:W-:-:S04]  /*35c0*/  UIADD3 UR4, UPT, UPT, UR4, 0x1, URZ ;  /* 0x0000000104047890 */ /* 0x000fc8000fffe0ff */
[----:B-----5:R-:W-:-:S09]  /*35d0*/  UISETP.NE.AND UP2, UPT, UR4, UR5, UPT ;  /* 0x000000050400728c */ /* 0x020fd2000bf45270 */
[----:B------:R-:W-:Y:S05]  /*35e0*/  BRA.U !UP2, `(.L_x_5) ;  /* 0x000001f10a607547 */ /* 0x000fea000b800000 */
[----:B------:R-:W-:Y:S05]  /*35f0*/  BRA `(.L_x_23) ;  /* 0xfffffff000047947 */ /* 0x000fea000383ffff */
.L_x_216:
        /* <DEDUP_REMOVED lines=17> */
.L_x_29:
        /* <DEDUP_REMOVED lines=8> */
.L_x_25:
        /* <DEDUP_REMOVED lines=117> */
.L_x_24:
        /* <DEDUP_REMOVED lines=63> */
.L_x_27:
        /* <DEDUP_REMOVED lines=34> */
.L_x_28:
        /* <DEDUP_REMOVED lines=28> */
.L_x_26:
[----:B------:R-:W5:Y:S01]  /*46b0*/  LDCU UR5, c[0x0][0x38c] ;  /* 0x00007180ff0577ac */ /* 0x000f620008000800 */
[----:B------:R-:W-:-:S04]  /*46c0*/  UIADD3 UR4, UPT, UPT, UR4, 0x1, URZ ;  /* 0x0000000104047890 */ /* 0x000fc8000fffe0ff */
[----:B-----5:R-:W-:-:S09]  /*46d0*/  UISETP.NE.AND UP2, UPT, UR4, UR5, UPT ;  /* 0x000000050400728c */ /* 0x020fd2000bf45270 */
[----:B------:R-:W-:Y:S05]  /*46e0*/  BRA.U !UP2, `(.L_x_5) ;  /* 0x000001e10a207547 */ /* 0x000fea000b800000 */
[----:B------:R-:W-:Y:S05]  /*46f0*/  BRA `(.L_x_29) ;  /* 0xfffffff000047947 */ /* 0x000fea000383ffff */
.L_x_3:
[----:B------:R-:W-:-:S13]  /*4700*/  ISETP.GT.AND P0, PT, R3, 0x5, PT ;  /* 0x000000050300780c */ /* 0x000fda0003f04270 */
[----:B------:R-:W-:Y:S05]  /*4710*/  @P0 BRA `(.L_x_30) ;  /* 0x0000002000980947 */ /* 0x000fea0003800000 */
[----:B------:R-:W-:-:S04]  /*4720*/  MOV R0, 0xfffffffc ;  /* 0xfffffffc00007802 */ /* 0x000fc80000000f00 */
[----:B------:R-:W-:-:S05]  /*4730*/  VIADDMNMX.U32 R0, R3, R0, 0x2, PT ;  /* 0x0000000203007446 */ /* 0x000fca0003800000 */
[----:B------:R-:W-:-:S04]  /*4740*/  IMAD.SHL.U32 R0, R0, 0x4, RZ ;  /* 0x0000000400007824 */ /* 0x000fc800078e00ff */
[----:B------:R-:W0:Y:S02]  /*4750*/  LDC R2, c[0x2][R0+0x18] ;  /* 0x0080060000027b82 */ /* 0x000e240000000800 */
[----:B0-----:R-:W-:-:S04]  /*4760*/  SHF.R.S32.HI R3, RZ, 0x1f, R2 ;  /* 0x0000001fff037819 */ /* 0x001fc80000011402 */
.L_x_219:
[----:B------:R-:W-:Y:S05]  /*4770*/  BRX R2 -0x4780                                        (*"BRANCH_TARGETS .L_x_220,.L_x_221,.L_x_5"*) ;  /* 0xffffffb802207949 */ /* 0x000fea000383ffff */
.L_x_221:
        /* <DEDUP_REMOVED lines=17> */
.L_x_36:
        /* <DEDUP_REMOVED lines=8> */
.L_x_32:
        /* <DEDUP_REMOVED lines=117> */
.L_x_31:
        /* <DEDUP_REMOVED lines=63> */
.L_x_34:
        /* <DEDUP_REMOVED lines=34> */
.L_x_35:
        /* <DEDUP_REMOVED lines=28> */
.L_x_33:
[----:B------:R-:W5:Y:S01]  /*5830*/  LDCU UR5, c[0x0][0x38c] ;  /* 0x00007180ff0577ac */ /* 0x000f620008000800 */
[----:B------:R-:W-:-:S04]  /*5840*/  UIADD3 UR4, UPT, UPT, UR4, 0x1, URZ ;  /* 0x0000000104047890 */ /* 0x000fc8000fffe0ff */
[----:B-----5:R-:W-:-:S09]  /*5850*/  UISETP.NE.AND UP2, UPT, UR4, UR5, UPT ;  /* 0x000000050400728c */ /* 0x020fd2000bf45270 */
[----:B------:R-:W-:Y:S05]  /*5860*/  BRA.U !UP2, `(.L_x_5) ;  /* 0x000001cd0ac07547 */ /* 0x000fea000b800000 */
[----:B------:R-:W-:Y:S05]  /*5870*/  BRA `(.L_x_36) ;  /* 0xfffffff000047947 */ /* 0x000fea000383ffff */
.L_x_220:
        /* <DEDUP_REMOVED lines=17> */
.L_x_42:
        /* <DEDUP_REMOVED lines=8> */
.L_x_38:
        /* <DEDUP_REMOVED lines=117> */
.L_x_37:
        /* <DEDUP_REMOVED lines=63> */
.L_x_40:
        /* <DEDUP_REMOVED lines=34> */
.L_x_41:
        /* <DEDUP_REMOVED lines=28> */
.L_x_39:
[----:B------:R-:W5:Y:S01]  /*6930*/  LDCU UR5, c[0x0][0x38c] ;  /* 0x00007180ff0577ac */ /* 0x000f620008000800 */
[----:B------:R-:W-:-:S04]  /*6940*/  UIADD3 UR4, UPT, UPT, UR4, 0x1, URZ ;  /* 0x0000000104047890 */ /* 0x000fc8000fffe0ff */
[----:B-----5:R-:W-:-:S09]  /*6950*/  UISETP.NE.AND UP2, UPT, UR4, UR5, UPT ;  /* 0x000000050400728c */ /* 0x020fd2000bf45270 */
[----:B------:R-:W-:Y:S05]  /*6960*/  BRA.U !UP2, `(.L_x_5) ;  /* 0x000001bd0a807547 */ /* 0x000fea000b800000 */
[----:B------:R-:W-:Y:S05]  /*6970*/  BRA `(.L_x_42) ;  /* 0xfffffff000047947 */ /* 0x000fea000383ffff */
.L_x_30:
[----:B------:R-:W-:-:S04]  /*6980*/  MOV R0, 0xfffffffa ;  /* 0xfffffffa00007802 */ /* 0x000fc80000000f00 */
[----:B------:R-:W-:-:S05]  /*6990*/  VIADDMNMX.U32 R0, R3, R0, 0x2, PT ;  /* 0x0000000203007446 */ /* 0x000fca0003800000 */
[----:B------:R-:W-:-:S04]  /*69a0*/  IMAD.SHL.U32 R0, R0, 0x4, RZ ;  /* 0x0000000400007824 */ /* 0x000fc800078e00ff */
[----:B------:R-:W0:Y:S02]  /*69b0*/  LDC R2, c[0x2][R0+0x24] ;  /* 0x0080090000027b82 */ /* 0x000e240000000800 */
[----:B0-----:R-:W-:-:S04]  /*69c0*/  SHF.R.S32.HI R3, RZ, 0x1f, R2 ;  /* 0x0000001fff037819 */ /* 0x001fc80000011402 */
.L_x_223:
[----:B------:R-:W-:Y:S05]  /*69d0*/  BRX R2 -0x69e0                                        (*"BRANCH_TARGETS .L_x_224,.L_x_225,.L_x_5"*) ;  /* 0xffffff9402887949 */ /* 0x000fea000383ffff */
.L_x_225:
        /* <DEDUP_REMOVED lines=17> */
.L_x_48:
        /* <DEDUP_REMOVED lines=8> */
.L_x_44:
        /* <DEDUP_REMOVED lines=117> */
.L_x_43:
        /* <DEDUP_REMOVED lines=63> */
.L_x_46:
        /* <DEDUP_REMOVED lines=34> */
.L_x_47:
        /* <DEDUP_REMOVED lines=28> */
.L_x_45:
[----:B------:R-:W5:Y:S01]  /*7a90*/  LDCU UR5, c[0x0][0x38c] ;  /* 0x00007180ff0577ac */ /* 0x000f620008000800 */
[----:B------:R-:W-:-:S04]  /*7aa0*/  UIADD3 UR4, UPT, UPT, UR4, 0x1, URZ ;  /* 0x0000000104047890 */ /* 0x000fc8000fffe0ff */
[----:B-----5:R-:W-:-:S09]  /*7ab0*/  UISETP.NE.AND UP2, UPT, UR4, UR5, UPT ;  /* 0x000000050400728c */ /* 0x020fd2000bf45270 */
[----:B------:R-:W-:Y:S05]  /*7ac0*/  BRA.U !UP2, `(.L_x_5) ;  /* 0x000001ad0a287547 */ /* 0x000fea000b800000 */
[----:B------:R-:W-:Y:S05]  /*7ad0*/  BRA `(.L_x_48) ;  /* 0xfffffff000047947 */ /* 0x000fea000383ffff */
.L_x_224:
        /* <DEDUP_REMOVED lines=17> */
.L_x_54:
        /* <DEDUP_REMOVED lines=8> */
.L_x_50:
        /* <DEDUP_REMOVED lines=117> */
.L_x_49:
        /* <DEDUP_REMOVED lines=63> */
.L_x_52:
        /* <DEDUP_REMOVED lines=34> */
.L_x_53:
        /* <DEDUP_REMOVED lines=28> */
.L_x_51:
[----:B------:R-:W5:Y:S01]  /*8b90*/  LDCU UR5, c[0x0][0x38c] ;  /* 0x00007180ff0577ac */ /* 0x000f620008000800 */
[----:B------:R-:W-:-:S04]  /*8ba0*/  UIADD3 UR4, UPT, UPT, UR4, 0x1, URZ ;  /* 0x0000000104047890 */ /* 0x000fc8000fffe0ff */
[----:B-----5:R-:W-:-:S09]  /*8bb0*/  UISETP.NE.AND UP2, UPT, UR4, UR5, UPT ;  /* 0x000000050400728c */ /* 0x020fd2000bf45270 */
[----:B------:R-:W-:Y:S05]  /*8bc0*/  BRA.U !UP2, `(.L_x_5) ;  /* 0x000001990ae87547 */ /* 0x000fea000b800000 */
[----:B------:R-:W-:Y:S05]  /*8bd0*/  BRA `(.L_x_54) ;  /* 0xfffffff000047947 */ /* 0x000fea000383ffff */
.L_x_2:
[----:B------:R-:W-:-:S13]  /*8be0*/  ISETP.GT.AND P0, PT, R3, 0xb, PT ;  /* 0x0000000b0300780c */ /* 0x000fda0003f04270 */
[----:B------:R-:W-:Y:S05]  /*8bf0*/  @P0 BRA `(.L_x_55) ;  /* 0x0000004400380947 */ /* 0x000fea0003800000 */
[----:B------:R-:W-:-:S13]  /*8c00*/  ISETP.GT.AND P0, PT, R3, 0x9, PT ;  /* 0x000000090300780c */ /* 0x000fda0003f04270 */
[----:B------:R-:W-:Y:S05]  /*8c10*/  @P0 BRA `(.L_x_56) ;  /* 0x0000002000980947 */ /* 0x000fea0003800000 */
[----:B------:R-:W-:-:S04]  /*8c20*/  MOV R0, 0xfffffff8 ;  /* 0xfffffff800007802 */ /* 0x000fc80000000f00 */
[----:B------:R-:W-:-:S05]  /*8c30*/  VIADDMNMX.U32 R0, R3, R0, 0x2, PT ;  /* 0x0000000203007446 */ /* 0x000fca0003800000 */
[----:B------:R-:W-:-:S04]  /*8c40*/  IMAD.SHL.U32 R0, R0, 0x4, RZ ;  /* 0x0000000400007824 */ /* 0x000fc800078e00ff */
[----:B------:R-:W0:Y:S02]  /*8c50*/  LDC R2, c[0x2][R0+0x30] ;  /* 0x00800c0000027b82 */ /* 0x000e240000000800 */
[----:B0-----:R-:W-:-:S04]  /*8c60*/  SHF.R.S32.HI R3, RZ, 0x1f, R2 ;  /* 0x0000001fff037819 */ /* 0x001fc80000011402 */
.L_x_227:
[----:B------:R-:W-:Y:S05]  /*8c70*/  BRX R2 -0x8c80                                        (*"BRANCH_TARGETS .L_x_228,.L_x_229,.L_x_5"*) ;  /* 0xffffff7002e07949 */ /* 0x000fea000383ffff */
.L_x_229:
        /* <DEDUP_REMOVED lines=17> */
.L_x_62:
        /* <DEDUP_REMOVED lines=8> */
.L_x_58:
        /* <DEDUP_REMOVED lines=117> */
.L_x_57:
        /* <DEDUP_REMOVED lines=63> */
.L_x_60:
        /* <DEDUP_REMOVED lines=34> */
.L_x_61:
        /* <DEDUP_REMOVED lines=28> */
.L_x_59:
[----:B------:R-:W5:Y:S01]  /*9d30*/  LDCU UR5, c[0x0][0x38c] ;  /* 0x00007180ff0577ac */ /* 0x000f620008000800 */
[----:B------:R-:W-:-:S04]  /*9d40*/  UIADD3 UR4, UPT, UPT, UR4, 0x1, URZ ;  /* 0x0000000104047890 */ /* 0x000fc8000fffe0ff */
[----:B-----5:R-:W-:-:S09]  /*9d50*/  UISETP.NE.AND UP2, UPT, UR4, UR5, UPT ;  /* 0x000000050400728c */ /* 0x020fd2000bf45270 */
[----:B------:R-:W-:Y:S05]  /*9d60*/  BRA.U !UP2, `(.L_x_5) ;  /* 0x000001890a807547 */ /* 0x000fea000b800000 */
[----:B------:R-:W-:Y:S05]  /*9d70*/  BRA `(.L_x_62) ;  /* 0xfffffff000047947 */ /* 0x000fea000383ffff */
.L_x_228:
        /* <DEDUP_REMOVED lines=17> */
.L_x_68:
        /* <DEDUP_REMOVED lines=8> */
.L_x_64:
        /* <DEDUP_REMOVED lines=117> */
.L_x_63:
        /* <DEDUP_REMOVED lines=45> */
[----:B------:R-:W1:Y:S01]  /*a930*/  LDG.E R0, desc[UR6][R6.64] ;  /* 0x0000000606007981 */ /* 0x000e62000c1e1900 */
[----:B------:R-:W-:-:S04]  /*a940*/  UIADD3 UR13, UP3, UPT, UR13, UR18, URZ ;  /* 0x000000120d0d7290 */ /* 0x000fc8000ff7e0ff */
[----:B------:R-:W-:Y:S02]  /*a950*/  UIADD3.X UR14, UPT, UPT, UR12, UR14, URZ, UP3, !UPT ;  /* 0x0000000e0c0e7290 */ /* 0x000fe40009ffe4ff */
[----:B------:R-:W-:-:S04]  /*a960*/  MOV R8, UR13 ;  /* 0x0000000d00087c02 */ /* 0x000fc80008000f00 */
        /* <DEDUP_REMOVED lines=14> */
.L_x_66:
        /* <DEDUP_REMOVED lines=31> */
[----:B------:R-:W-:Y:S01]  /*ac40*/  UIADD3 UR5, UPT, UPT, UR5, 0x4, URZ ;  /* 0x0000000405057890 */ /* 0x000fe2000fffe0ff */
[----:B--2---:R-:W-:-:S05]  /*ac50*/  IMAD R13, R0, R0, RZ ;  /* 0x00000000000d7224 */ /* 0x004fca00078e02ff */
[----:B------:R3:W-:Y:S06]  /*ac60*/  STG.E desc[UR6][R2.64], R13 ;  /* 0x0000000d02007986 */ /* 0x0007ec000c101906 */
.L_x_67:
[----:B------:R-:W-:Y:S05]  /*ac70*/  BRA.U !UP2, `(.L_x_65) ;  /* 0x000000010a6c7547 */ /* 0x000fea000b800000 */
[----:B------:R-:W0:Y:S02]  /*ac80*/  LDCU UR13, c[0x0][0x388] ;  /* 0x00007100ff0d77ac */ /* 0x000e240008000800 */
[----:B0-----:R-:W-:-:S04]  /*ac90*/  UIMAD UR5, UR5, UR13, URZ ;  /* 0x0000000d050572a4 */ /* 0x001fc8000f8e02ff */
[----:B------:R-:W-:-:S04]  /*aca0*/  UIADD3 UR8, UP2, UPT, UR8, UR5, URZ ;  /* 0x0000000508087290 */ /* 0x000fc8000ff5e0ff */
[----:B------:R-:W-:Y:S02]  /*acb0*/  ULEA.HI.X.SX32 UR5, UR5, UR9, 0x1, UP2 ;  /* 0x0000000905057291 */ /* 0x000fe400090f0eff */
[----:B-123--:R-:W-:-:S04]  /*acc0*/  MOV R2, UR8 ;  /* 0x0000000800027c02 */ /* 0x00efc80008000f00 */
        /* <DEDUP_REMOVED lines=22> */
.L_x_65:
[----:B------:R-:W5:Y:S01]  /*ae30*/  LDCU UR5, c[0x0][0x38c] ;  /* 0x00007180ff0577ac */ /* 0x000f620008000800 */
[----:B------:R-:W-:-:S04]  /*ae40*/  UIADD3 UR4, UPT, UPT, UR4, 0x1, URZ ;  /* 0x0000000104047890 */ /* 0x000fc8000fffe0ff */
[----:B-----5:R-:W-:-:S09]  /*ae50*/  UISETP.NE.AND UP2, UPT, UR4, UR5, UPT ;  /* 0x000000050400728c */ /* 0x020fd2000bf45270 */
[----:B------:R-:W-:Y:S05]  /*ae60*/  BRA.U !UP2, `(.L_x_5) ;  /* 0x000001790a407547 */ /* 0x000fea000b800000 */
[----:B------:R-:W-:Y:S05]  /*ae70*/  BRA `(.L_x_68) ;  /* 0xfffffff000047947 */ /* 0x000fea000383ffff */
.L_x_56:
[----:B------:R-:W-:-:S04]  /*ae80*/  MOV R0, 0xfffffff6 ;  /* 0xfffffff600007802 */ /* 0x000fc80000000f00 */
[----:B------:R-:W-:-:S05]  /*ae90*/  VIADDMNMX.U32 R0, R3, R0, 0x2, PT ;  /* 0x0000000203007446 */ /* 0x000fca0003800000 */
[----:B------:R-:W-:-:S04]  /*aea0*/  IMAD.SHL.U32 R0, R0, 0x4, RZ ;  /* 0x0000000400007824 */ /* 0x000fc800078e00ff */
[----:B------:R-:W0:Y:S02]  /*aeb0*/  LDC R2, c[0x2][R0+0x3c] ;  /* 0x00800f0000027b82 */ /* 0x000e240000000800 */
[----:B0-----:R-:W-:-:S04]  /*aec0*/  SHF.R.S32.HI R3, RZ, 0x1f, R2 ;  /* 0x0000001fff037819 */ /* 0x001fc80000011402 */
.L_x_231:
[----:B------:R-:W-:Y:S05]  /*aed0*/  BRX R2 -0xaee0                                        (*"BRANCH_TARGETS .L_x_232,.L_x_233,.L_x_5"*) ;  /* 0xffffff5002487949 */ /* 0x000fea000383ffff */
.L_x_233:
        /* <DEDUP_REMOVED lines=17> */
.L_x_74:
        /* <DEDUP_REMOVED lines=8> */
.L_x_70:
        /* <DEDUP_REMOVED lines=117> */
.L_x_69:
        /* <DEDUP_REMOVED lines=63> */
.L_x_72:
        /* <DEDUP_REMOVED lines=34> */
.L_x_73:
        /* <DEDUP_REMOVED lines=28> */
.L_x_71:
[----:B------:R-:W5:Y:S01]  /*bf90*/  LDCU UR5, c[0x0][0x38c] ;  /* 0x00007180ff0577ac */ /* 0x000f620008000800 */
[----:B------:R-:W-:-:S04]  /*bfa0*/  UIADD3 UR4, UPT, UPT, UR4, 0x1, URZ ;  /* 0x0000000104047890 */ /* 0x000fc8000fffe0ff */
[----:B-----5:R-:W-:-:S09]  /*bfb0*/  UISETP.NE.AND UP2, UPT, UR4, UR5, UPT ;  /* 0x000000050400728c */ /* 0x020fd2000bf45270 */
[----:B------:R-:W-:Y:S05]  /*bfc0*/  BRA.U !UP2, `(.L_x_5) ;  /* 0x000001650ae87547 */ /* 0x000fea000b800000 */
[----:B------:R-:W-:Y:S05]  /*bfd0*/  BRA `(.L_x_74) ;  /* 0xfffffff000047947 */ /* 0x000fea000383ffff */
.L_x_232:
        /* <DEDUP_REMOVED lines=17> */
.L_x_80:
        /* <DEDUP_REMOVED lines=8> */
.L_x_76:
        /* <DEDUP_REMOVED lines=117> */
.L_x_75:
        /* <DEDUP_REMOVED lines=63> */
.L_x_78:
        /* <DEDUP_REMOVED lines=34> */
.L_x_79:
        /* <DEDUP_REMOVED lines=24> */
[----:B------:R-:W-:-:S05]  /*d050*/  IMAD.U32 R3, RZ, RZ, UR8 ;  /* 0x00000008ff037e24 */ /* 0x000fca000f8e00ff */
[----:B------:R-:W2:Y:S02]  /*d060*/  LDG.E R0, desc[UR6][R2.64] ;  /* 0x0000000602007981 */ /* 0x000ea4000c1e1900 */
[----:B--2---:R-:W-:-:S05]  /*d070*/  IMAD R5, R0, R0, RZ ;  /* 0x0000000000057224 */ /* 0x004fca00078e02ff */
[----:B------:R0:W-:Y:S02]  /*d080*/  STG.E desc[UR6][R2.64], R5 ;  /* 0x0000000502007986 */ /* 0x0001e4000c101906 */
.L_x_77:
[----:B------:R-:W5:Y:S01]  /*d090*/  LDCU UR5, c[0x0][0x38c] ;  /* 0x00007180ff0577ac */ /* 0x000f620008000800 */
[----:B------:R-:W-:-:S04]  /*d0a0*/  UIADD3 UR4, UPT, UPT, UR4, 0x1, URZ ;  /* 0x0000000104047890 */ /* 0x000fc8000fffe0ff */
[----:B-----5:R-:W-:-:S09]  /*d0b0*/  UISETP.NE.AND UP2, UPT, UR4, UR5, UPT ;  /* 0x000000050400728c */ /* 0x020fd2000bf45270 */
[----:B------:R-:W-:Y:S05]  /*d0c0*/  BRA.U !UP2, `(.L_x_5) ;  /* 0x000001550aa87547 */ /* 0x000fea000b800000 */
[----:B------:R-:W-:Y:S05]  /*d0d0*/  BRA `(.L_x_80) ;  /* 0xfffffff000047947 */ /* 0x000fea000383ffff */
.L_x_55:
[----:B------:R-:W-:-:S13]  /*d0e0*/  ISETP.GT.AND P0, PT, R3, 0xd, PT ;  /* 0x0000000d0300780c */ /* 0x000fda0003f04270 */
[----:B------:R-:W-:Y:S05]  /*d0f0*/  @P0 BRA `(.L_x_81) ;  /* 0x0000002000980947 */ /* 0x000fea0003800000 */
[----:B------:R-:W-:-:S04]  /*d100*/  MOV R0, 0xfffffff4 ;  /* 0xfffffff400007802 */ /* 0x000fc80000000f00 */
[----:B------:R-:W-:-:S04]  /*d110*/  VIADDMNMX.U32 R0, R3, R0, 0x2, PT ;  /* 0x0000000203007446 */ /* 0x000fc80003800000 */
[----:B------:R-:W-:-:S04]  /*d120*/  SHF.L.U32 R0, R0, 0x2, RZ ;  /* 0x0000000200007819 */ /* 0x000fc800000006ff */
[----:B------:R-:W0:Y:S02]  /*d130*/  LDC R2, c[0x2][R0+0x48] ;  /* 0x0080120000027b82 */ /* 0x000e240000000800 */
[----:B0-----:R-:W-:-:S04]  /*d140*/  SHF.R.S32.HI R3, RZ, 0x1f, R2 ;  /* 0x0000001fff037819 */ /* 0x001fc80000011402 */
.L_x_235:
[----:B------:R-:W-:Y:S05]  /*d150*/  BRX R2 -0xd160                                        (*"BRANCH_TARGETS .L_x_236,.L_x_237,.L_x_5"*) ;  /* 0xffffff2c02a87949 */ /* 0x000fea000383ffff */
.L_x_237:
        /* <DEDUP_REMOVED lines=17> */
.L_x_87:
        /* <DEDUP_REMOVED lines=8> */
.L_x_83:
        /* <DEDUP_REMOVED lines=117> */
.L_x_82:
        /* <DEDUP_REMOVED lines=63> */
.L_x_85:
        /* <DEDUP_REMOVED lines=34> */
.L_x_86:
        /* <DEDUP_REMOVED lines=28> */
.L_x_84:
[----:B------:R-:W5:Y:S01]  /*e210*/  LDCU UR5, c[0x0][0x38c] ;  /* 0x00007180ff0577ac */ /* 0x000f620008000800 */
[----:B------:R-:W-:-:S04]  /*e220*/  UIADD3 UR4, UPT, UPT, UR4, 0x1, URZ ;  /* 0x0000000104047890 */ /* 0x000fc8000fffe0ff */
[----:B-----5:R-:W-:-:S09]  /*e230*/  UISETP.NE.AND UP2, UPT, UR4, UR5, UPT ;  /* 0x000000050400728c */ /* 0x020fd2000bf45270 */
[----:B------:R-:W-:Y:S05]  /*e240*/  BRA.U !UP2, `(.L_x_5) ;  /* 0x000001450a487547 */ /* 0x000fea000b800000 */
[----:B------:R-:W-:Y:S05]  /*e250*/  BRA `(.L_x_87) ;  /* 0xfffffff000047947 */ /* 0x000fea000383ffff */
.L_x_236:
        /* <DEDUP_REMOVED lines=17> */
.L_x_93:
        /* <DEDUP_REMOVED lines=8> */
.L_x_89:
        /* <DEDUP_REMOVED lines=117> */
.L_x_88:
        /* <DEDUP_REMOVED lines=63> */
.L_x_91:
        /* <DEDUP_REMOVED lines=34> */
.L_x_92:
        /* <DEDUP_REMOVED lines=28> */
.L_x_90:
[----:B------:R-:W5:Y:S01]  /*f310*/  LDCU UR5, c[0x0][0x38c] ;  /* 0x00007180ff0577ac */ /* 0x000f620008000800 */
[----:B------:R-:W-:-:S04]  /*f320*/  UIADD3 UR4, UPT, UPT, UR4, 0x1, URZ ;  /* 0x0000000104047890 */ /* 0x000fc8000fffe0ff */
[----:B-----5:R-:W-:-:S09]  /*f330*/  UISETP.NE.AND UP2, UPT, UR4, UR5, UPT ;  /* 0x000000050400728c */ /* 0x020fd2000bf45270 */
[----:B------:R-:W-:Y:S05]  /*f340*/  BRA.U !UP2, `(.L_x_5) ;  /* 0x000001350a087547 */ /* 0x000fea000b800000 */
[----:B------:R-:W-:Y:S05]  /*f350*/  BRA `(.L_x_93) ;  /* 0xfffffff000047947 */ /* 0x000fea000383ffff */
.L_x_81:
[----:B------:R-:W-:-:S04]  /*f360*/  MOV R0, 0xfffffff2 ;  /* 0xfffffff200007802 */ /* 0x000fc80000000f00 */
[----:B------:R-:W-:-:S05]  /*f370*/  VIADDMNMX.U32 R0, R3, R0, 0x2, PT ;  /* 0x0000000203007446 */ /* 0x000fca0003800000 */
[----:B------:R-:W-:-:S04]  /*f380*/  IMAD.SHL.U32 R0, R0, 0x4, RZ ;  /* 0x0000000400007824 */ /* 0x000fc800078e00ff */
[----:B------:R-:W0:Y:S02]  /*f390*/  LDC R2, c[0x2][R0+0x54] ;  /* 0x0080150000027b82 */ /* 0x000e240000000800 */
[----:B0-----:R-:W-:-:S04]  /*f3a0*/  SHF.R.S32.HI R3, RZ, 0x1f, R2 ;  /* 0x0000001fff037819 */ /* 0x001fc80000011402 */
.L_x_239:
[----:B------:R-:W-:Y:S05]  /*f3b0*/  BRX R2 -0xf3c0                                        (*"BRANCH_TARGETS .L_x_240,.L_x_241,.L_x_5"*) ;  /* 0xffffff0c02107949 */ /* 0x000fea000383ffff */
.L_x_241:
        /* <DEDUP_REMOVED lines=17> */
.L_x_99:
        /* <DEDUP_REMOVED lines=8> */
.L_x_95:
        /* <DEDUP_REMOVED lines=117> */
.L_x_94:
        /* <DEDUP_REMOVED lines=63> */
.L_x_97:
        /* <DEDUP_REMOVED lines=34> */
.L_x_98:
        /* <DEDUP_REMOVED lines=28> */
.L_x_96:
[----:B------:R-:W5:Y:S01]  /*10470*/  LDCU UR5, c[0x0][0x38c] ;  /* 0x00007180ff0577ac */ /* 0x000f620008000800 */
[----:B------:R-:W-:-:S04]  /*10480*/  UIADD3 UR4, UPT, UPT, UR4, 0x1, URZ ;  /* 0x0000000104047890 */ /* 0x000fc8000fffe0ff */
[----:B-----5:R-:W-:-:S09]  /*10490*/  UISETP.NE.AND UP2, UPT, UR4, UR5, UPT ;  /* 0x000000050400728c */ /* 0x020fd2000bf45270 */
[----:B------:R-:W-:Y:S05]  /*104a0*/  BRA.U !UP2, `(.L_x_5) ;  /* 0x000001210ab07547 */ /* 0x000fea000b800000 */
[----:B------:R-:W-:Y:S05]  /*104b0*/  BRA `(.L_x_99) ;  /* 0xfffffff000047947 */ /* 0x000fea000383ffff */
.L_x_240:
        /* <DEDUP_REMOVED lines=17> */
.L_x_105:
        /* <DEDUP_REMOVED lines=8> */
.L_x_101:
        /* <DEDUP_REMOVED lines=117> */
.L_x_100:
        /* <DEDUP_REMOVED lines=63> */
.L_x_103:
        /* <DEDUP_REMOVED lines=34> */
.L_x_104:
        /* <DEDUP_REMOVED lines=28> */
.L_x_102:
[----:B------:R-:W5:Y:S01]  /*11570*/  LDCU UR5, c[0x0][0x38c] ;  /* 0x00007180ff0577ac */ /* 0x000f620008000800 */
[----:B------:R-:W-:-:S04]  /*11580*/  UIADD3 UR4, UPT, UPT, UR4, 0x1, URZ ;  /* 0x0000000104047890 */ /* 0x000fc8000fffe0ff */
[----:B-----5:R-:W-:-:S09]  /*11590*/  UISETP.NE.AND UP2, UPT, UR4, UR5, UPT ;  /* 0x000000050400728c */ /* 0x020fd2000bf45270 */
[----:B------:R-:W-:Y:S05]  /*115a0*/  BRA.U !UP2, `(.L_x_5) ;  /* 0x000001110a707547 */ /* 0x000fea000b800000 */
[----:B------:R-:W-:Y:S05]  /*115b0*/  BRA `(.L_x_105) ;  /* 0xfffffff000047947 */ /* 0x000fea000383ffff */
.L_x_1:
[----:B------:R-:W-:-:S13]  /*115c0*/  ISETP.GT.AND P0, PT, R3, 0x17, PT ;  /* 0x000000170300780c */ /* 0x000fda0003f04270 */
[----:B------:R-:W-:Y:S05]  /*115d0*/  @P0 BRA `(.L_x_106) ;  /* 0x0000008800780947 */ /* 0x000fea0003800000 */
[----:B------:R-:W-:-:S13]  /*115e0*/  ISETP.GT.AND P0, PT, R3, 0x13, PT ;  /* 0x000000130300780c */ /* 0x000fda0003f04270 */
[----:B------:R-:W-:Y:S05]  /*115f0*/  @P0 BRA `(.L_x_107) ;  /* 0x0000004400380947 */ /* 0x000fea0003800000 */
[----:B------:R-:W-:-:S13]  /*11600*/  ISETP.GT.AND P0, PT, R3, 0x11, PT ;  /* 0x000000110300780c */ /* 0x000fda0003f04270 */
[----:B------:R-:W-:Y:S05]  /*11610*/  @P0 BRA `(.L_x_108) ;  /* 0x0000002000980947 */ /* 0x000fea0003800000 */
[----:B------:R-:W-:-:S04]  /*11620*/  MOV R0, 0xfffffff0 ;  /* 0xfffffff000007802 */ /* 0x000fc80000000f00 */
[----:B------:R-:W-:-:S04]  /*11630*/  VIADDMNMX.U32 R0, R3, R0, 0x2, PT ;  /* 0x0000000203007446 */ /* 0x000fc80003800000 */
[----:B------:R-:W-:-:S04]  /*11640*/  SHF.L.U32 R0, R0, 0x2, RZ ;  /* 0x0000000200007819 */ /* 0x000fc800000006ff */
[----:B------:R-:W0:Y:S02]  /*11650*/  LDC R2, c[0x2][R0+0x60] ;  /* 0x0080180000027b82 */ /* 0x000e240000000800 */
[----:B0-----:R-:W-:-:S04]  /*11660*/  SHF.R.S32.HI R3, RZ, 0x1f, R2 ;  /* 0x0000001fff037819 */ /* 0x001fc80000011402 */
.L_x_243:
[----:B------:R-:W-:Y:S05]  /*11670*/  BRX R2 -0x11680                                      (*"BRANCH_TARGETS .L_x_244,.L_x_245,.L_x_5"*) ;  /* 0xfffffee802607949 */ /* 0x000fea000383ffff */
.L_x_245:
        /* <DEDUP_REMOVED lines=17> */
.L_x_114:
        /* <DEDUP_REMOVED lines=8> */
.L_x_110:
        /* <DEDUP_REMOVED lines=117> */
.L_x_109:
        /* <DEDUP_REMOVED lines=63> */
.L_x_112:
        /* <DEDUP_REMOVED lines=34> */
.L_x_113:
        /* <DEDUP_REMOVED lines=28> */
.L_x_111:
[----:B------:R-:W5:Y:S01]  /*12730*/  LDCU UR5, c[0x0][0x38c] ;  /* 0x00007180ff0577ac */ /* 0x000f620008000800 */
[----:B------:R-:W-:-:S04]  /*12740*/  UIADD3 UR4, UPT, UPT, UR4, 0x1, URZ ;  /* 0x0000000104047890 */ /* 0x000fc8000fffe0ff */
[----:B-----5:R-:W-:-:S09]  /*12750*/  UISETP.NE.AND UP2, UPT, UR4, UR5, UPT ;  /* 0x000000050400728c */ /* 0x020fd2000bf45270 */
[----:B------:R-:W-:Y:S05]  /*12760*/  BRA.U !UP2, `(.L_x_5) ;  /* 0x000001010a007547 */ /* 0x000fea000b800000 */
[----:B------:R-:W-:Y:S05]  /*12770*/  BRA `(.L_x_114) ;  /* 0xfffffff000047947 */ /* 0x000fea000383ffff */
.L_x_244:
        /* <DEDUP_REMOVED lines=17> */
.L_x_120:
        /* <DEDUP_REMOVED lines=8> */
.L_x_116:
        /* <DEDUP_REMOVED lines=117> */
.L_x_115:
        /* <DEDUP_REMOVED lines=63> */
.L_x_118:
        /* <DEDUP_REMOVED lines=34> */
.L_x_119:
        /* <DEDUP_REMOVED lines=28> */
.L_x_117:
[----:B------:R-:W5:Y:S01]  /*13830*/  LDCU UR5, c[0x0][0x38c] ;  /* 0x00007180ff0577ac */ /* 0x000f620008000800 */
[----:B------:R-:W-:-:S04]  /*13840*/  UIADD3 UR4, UPT, UPT, UR4, 0x1, URZ ;  /* 0x0000000104047890 */ /* 0x000fc8000fffe0ff */
[----:B-----5:R-:W-:-:S09]  /*13850*/  UISETP.NE.AND UP2, UPT, UR4, UR5, UPT ;  /* 0x000000050400728c */ /* 0x020fd2000bf45270 */
[----:B------:R-:W-:Y:S05]  /*13860*/  BRA.U !UP2, `(.L_x_5) ;  /* 0x000000ed0ac07547 */ /* 0x000fea000b800000 */
[----:B------:R-:W-:Y:S05]  /*13870*/  BRA `(.L_x_120) ;  /* 0xfffffff000047947 */ /* 0x000fea000383ffff */
.L_x_108:
[----:B------:R-:W-:-:S04]  /*13880*/  MOV R0, 0xffffffee ;  /* 0xffffffee00007802 */ /* 0x000fc80000000f00 */
[----:B------:R-:W-:-:S05]  /*13890*/  VIADDMNMX.U32 R0, R3, R0, 0x2, PT ;  /* 0x0000000203007446 */ /* 0x000fca0003800000 */
[----:B------:R-:W-:-:S04]  /*138a0*/  IMAD.SHL.U32 R0, R0, 0x4, RZ ;  /* 0x0000000400007824 */ /* 0x000fc800078e00ff */
[----:B------:R-:W0:Y:S02]  /*138b0*/  LDC R2, c[0x2][R0+0x6c] ;  /* 0x00801b0000027b82 */ /* 0x000e240000000800 */
[----:B0-----:R-:W-:-:S04]  /*138c0*/  SHF.R.S32.HI R3, RZ, 0x1f, R2 ;  /* 0x0000001fff037819 */ /* 0x001fc80000011402 */
.L_x_247:
[----:B------:R-:W-:Y:S05]  /*138d0*/  BRX R2 -0x138e0                                      (*"BRANCH_TARGETS .L_x_248,.L_x_249,.L_x_5"*) ;  /* 0xfffffec402c87949 */ /* 0x000fea000383ffff */
.L_x_249:
        /* <DEDUP_REMOVED lines=17> */
.L_x_126:
        /* <DEDUP_REMOVED lines=8> */
.L_x_122:
        /* <DEDUP_REMOVED lines=117> */
.L_x_121:
        /* <DEDUP_REMOVED lines=63> */
.L_x_124:
        /* <DEDUP_REMOVED lines=34> */
.L_x_125:
        /* <DEDUP_REMOVED lines=28> */
.L_x_123:
[----:B------:R-:W5:Y:S01]  /*14990*/  LDCU UR5, c[0x0][0x38c] ;  /* 0x00007180ff0577ac */ /* 0x000f620008000800 */
[----:B------:R-:W-:-:S04]  /*149a0*/  UIADD3 UR4, UPT, UPT, UR4, 0x1, URZ ;  /* 0x0000000104047890 */ /* 0x000fc8000fffe0ff */
[----:B-----5:R-:W-:-:S09]  /*149b0*/  UISETP.NE.AND UP2, UPT, UR4, UR5, UPT ;  /* 0x000000050400728c */ /* 0x020fd2000bf45270 */
[----:B------:R-:W-:Y:S05]  /*149c0*/  BRA.U !UP2, `(.L_x_5) ;  /* 0x000000dd0a687547 */ /* 0x000fea000b800000 */
[----:B------:R-:W-:Y:S05]  /*149d0*/  BRA `(.L_x_126) ;  /* 0xfffffff000047947 */ /* 0x000fea000383ffff */
.L_x_248:
        /* <DEDUP_REMOVED lines=17> */
.L_x_132:
        /* <DEDUP_REMOVED lines=8> */
.L_x_128:
        /* <DEDUP_REMOVED lines=117> */
.L_x_127:
        /* <DEDUP_REMOVED lines=63> */
.L_x_130:
        /* <DEDUP_REMOVED lines=34> */
.L_x_131:
        /* <DEDUP_REMOVED lines=28> */
.L_x_129:
[----:B------:R-:W5:Y:S01]  /*15a90*/  LDCU UR5, c[0x0][0x38c] ;  /* 0x00007180ff0577ac */ /* 0x000f620008000800 */
[----:B------:R-:W-:-:S04]  /*15aa0*/  UIADD3 UR4, UPT, UPT, UR4, 0x1, URZ ;  /* 0x0000000104047890 */ /* 0x000fc8000fffe0ff */
[----:B-----5:R-:W-:-:S09]  /*15ab0*/  UISETP.NE.AND UP2, UPT, UR4, UR5, UPT ;  /* 0x000000050400728c */ /* 0x020fd2000bf45270 */
[----:B------:R-:W-:Y:S05]  /*15ac0*/  BRA.U !UP2, `(.L_x_5) ;  /* 0x000000cd0a287547 */ /* 0x000fea000b800000 */
[----:B------:R-:W-:Y:S05]  /*15ad0*/  BRA `(.L_x_132) ;  /* 0xfffffff000047947 */ /* 0x000fea000383ffff */
.L_x_107:
[----:B------:R-:W-:-:S13]  /*15ae0*/  ISETP.GT.AND P0, PT, R3, 0x15, PT ;  /* 0x000000150300780c */ /* 0x000fda0003f04270 */
[----:B------:R-:W-:Y:S05]  /*15af0*/  @P0 BRA `(.L_x_133) ;  /* 0x0000002000980947 */ /* 0x000fea0003800000 */
[----:B------:R-:W-:-:S04]  /*15b00*/  MOV R0, 0xffffffec ;  /* 0xffffffec00007802 */ /* 0x000fc80000000f00 */
[----:B------:R-:W-:-:S04]  /*15b10*/  VIADDMNMX.U32 R0, R3, R0, 0x2, PT ;  /* 0x0000000203007446 */ /* 0x000fc80003800000 */
[----:B------:R-:W-:-:S04]  /*15b20*/  SHF.L.U32 R0, R0, 0x2, RZ ;  /* 0x0000000200007819 */ /* 0x000fc800000006ff */
[----:B------:R-:W0:Y:S02]  /*15b30*/  LDC R2, c[0x2][R0+0x78] ;  /* 0x00801e0000027b82 */ /* 0x000e240000000800 */
[----:B0-----:R-:W-:-:S04]  /*15b40*/  SHF.R.S32.HI R3, RZ, 0x1f, R2 ;  /* 0x0000001fff037819 */ /* 0x001fc80000011402 */
.L_x_251:
[----:B------:R-:W-:Y:S05]  /*15b50*/  BRX R2 -0x15b60                                      (*"BRANCH_TARGETS .L_x_252,.L_x_253,.L_x_5"*) ;  /* 0xfffffea402287949 */ /* 0x000fea000383ffff */
.L_x_253:
        /* <DEDUP_REMOVED lines=11> */
[----:B------:R-:W-:Y:S02]  /*15c10*/  UIADD3 UR8, UPT, UPT, UR17, -0x1, URZ ;  /* 0xffffffff11087890 */ /* 0x000fe4000fffe0ff */
[----:B------:R-:W-:-:S02]  /*15c20*/  ULOP3.LUT UR10, UR11, 0x7ffffff0, URZ, 0xc0, !UPT ;  /* 0x7ffffff00b0a7892 */ /* 0x000fc4000f8ec0ff */
[----:B------:R-:W-:Y:S02]  /*15c30*/  UISETP.GE.U32.AND UP0, UPT, UR4, 0xf, UPT ;  /* 0x0000000f0400788c */ /* 0x000fe4000bf06070 */
[----:B------:R-:W-:Y:S02]  /*15c40*/  ULOP3.LUT UR11, UR11, 0x3, URZ, 0xc0, !UPT ;  /* 0x000000030b0b7892 */ /* 0x000fe4000f8ec0ff */
[----:B0-----:R-:W-:Y:S02]  /*15c50*/  USHF.R.S32.HI UR12, URZ, 0x1f, UR12 ;  /* 0x0000001fff0c7899 */ /* 0x001fe4000801140c */
[----:B------:R-:W-:Y:S02]  /*15c60*/  UISETP.GE.U32.AND UP1, UPT, UR5, 0x7, UPT ;  /* 0x000000070500788c */ /* 0x000fe4000bf26070 */
[----:B------:R-:W-:Y:S01]  /*15c70*/  UISETP.GE.U32.AND UP2, UPT, UR8, 0x3, UPT ;  /* 0x000000030800788c */ /* 0x000fe2000bf46070 */
[----:B------:R-:W-:-:S10]  /*15c80*/  UMOV UR4, URZ ;  /* 0x000000ff00047c82 */ /* 0x000fd40008000000 */
.L_x_139:
[----:B0-----:R-:W0:Y:S01]  /*15c90*/  LDCU.64 UR8, c[0x0][0x380] ;  /* 0x00007000ff0877ac */ /* 0x001e220008000a00 */
[----:B------:R-:W-:Y:S01]  /*15ca0*/  UMOV UR5, URZ ;  /* 0x000000ff00057c82 */ /* 0x000fe20008000000 */
[----:B0-----:R-:W-:Y:S01]  /*15cb0*/  UIMAD.WIDE.U32 UR8, UR4, 0x4, UR8 ;  /* 0x00000004040878a5 */ /* 0x001fe2000f8e0008 */
[----:B-1234-:R-:W-:Y:S11]  /*15cc0*/  BRA.U !UP0, `(.L_x_134) ;  /* 0x0000000508dc7547 */ /* 0x01eff6000b800000 */
[----:B------:R-:W0:Y:S01]  /*15cd0*/  LDCU UR18, c[0x0][0x388] ;  /* 0x00007100ff1277ac */ /* 0x000e220008000800 */
[----:B------:R-:W-:-:S05]  /*15ce0*/  UMOV UR5, URZ ;  /* 0x000000ff00057c82 */ /* 0x000fca0008000000 */
.L_x_135:
        /* <DEDUP_REMOVED lines=117> */
.L_x_134:
        /* <DEDUP_REMOVED lines=63> */
.L_x_137:
        /* <DEDUP_REMOVED lines=34> */
.L_x_138:
        /* <DEDUP_REMOVED lines=28> */
.L_x_136:
[----:B------:R-:W5:Y:S01]  /*16c10*/  LDCU UR5, c[0x0][0x38c] ;  /* 0x00007180ff0577ac */ /* 0x000f620008000800 */
[----:B------:R-:W-:-:S04]  /*16c20*/  UIADD3 UR4, UPT, UPT, UR4, 0x1, URZ ;  /* 0x0000000104047890 */ /* 0x000fc8000fffe0ff */
[----:B-----5:R-:W-:-:S09]  /*16c30*/  UISETP.NE.AND UP3, UPT, UR4, UR5, UPT ;  /* 0x000000050400728c */ /* 0x020fd2000bf65270 */
[----:B------:R-:W-:Y:S05]  /*16c40*/  BRA.U !UP3, `(.L_x_5) ;  /* 0x000000b90bc87547 */ /* 0x000fea000b800000 */
[----:B------:R-:W-:Y:S05]  /*16c50*/  BRA `(.L_x_139) ;  /* 0xfffffff0000c7947 */ /* 0x000fea000383ffff */
.L_x_252:
        /* <DEDUP_REMOVED lines=19> */
.L_x_145:
[----:B0-----:R-:W0:Y:S01]  /*16d90*/  LDCU.64 UR8, c[0x0][0x380] ;  /* 0x00007000ff0877ac */ /* 0x001e220008000a00 */
[----:B------:R-:W-:Y:S01]  /*16da0*/  UMOV UR5, URZ ;  /* 0x000000ff00057c82 */ /* 0x000fe20008000000 */
[----:B0-----:R-:W-:Y:S01]  /*16db0*/  UIMAD.WIDE.U32 UR8, UR4, 0x4, UR8 ;  /* 0x00000004040878a5 */ /* 0x001fe2000f8e0008 */
[----:B-1234-:R-:W-:Y:S11]  /*16dc0*/  BRA.U !UP0, `(.L_x_140) ;  /* 0x0000000508dc7547 */ /* 0x01eff6000b800000 */
[----:B------:R-:W0:Y:S01]  /*16dd0*/  LDCU UR18, c[0x0][0x388] ;  /* 0x00007100ff1277ac */ /* 0x000e220008000800 */
[----:B------:R-:W-:-:S05]  /*16de0*/  UMOV UR5, URZ ;  /* 0x000000ff00057c82 */ /* 0x000fca0008000000 */
.L_x_141:
        /* <DEDUP_REMOVED lines=117> */
.L_x_140:
        /* <DEDUP_REMOVED lines=63> */
.L_x_143:
        /* <DEDUP_REMOVED lines=34> */
.L_x_144:
        /* <DEDUP_REMOVED lines=28> */
.L_x_142:
[----:B------:R-:W5:Y:S01]  /*17d10*/  LDCU UR5, c[0x0][0x38c] ;  /* 0x00007180ff0577ac */ /* 0x000f620008000800 */
[----:B------:R-:W-:-:S04]  /*17d20*/  UIADD3 UR4, UPT, UPT, UR4, 0x1, URZ ;  /* 0x0000000104047890 */ /* 0x000fc8000fffe0ff */
[----:B-----5:R-:W-:-:S09]  /*17d30*/  UISETP.NE.AND UP3, UPT, UR4, UR5, UPT ;  /* 0x000000050400728c */ /* 0x020fd2000bf65270 */
[----:B------:R-:W-:Y:S05]  /*17d40*/  BRA.U !UP3, `(.L_x_5) ;  /* 0x000000a90b887547 */ /* 0x000fea000b800000 */
[----:B------:R-:W-:Y:S05]  /*17d50*/  BRA `(.L_x_145) ;  /* 0xfffffff0000c7947 */ /* 0x000fea000383ffff */
.L_x_133:
[----:B------:R-:W-:-:S04]  /*17d60*/  MOV R0, 0xffffffea ;  /* 0xffffffea00007802 */ /* 0x000fc80000000f00 */
[----:B------:R-:W-:-:S05]  /*17d70*/  VIADDMNMX.U32 R0, R3, R0, 0x2, PT ;  /* 0x0000000203007446 */ /* 0x000fca0003800000 */
[----:B------:R-:W-:-:S04]  /*17d80*/  IMAD.SHL.U32 R0, R0, 0x4, RZ ;  /* 0x0000000400007824 */ /* 0x000fc800078e00ff */
[----:B------:R-:W0:Y:S02]  /*17d90*/  LDC R2, c[0x2][R0+0x84] ;  /* 0x0080210000027b82 */ /* 0x000e240000000800 */
[----:B0-----:R-:W-:-:S04]  /*17da0*/  SHF.R.S32.HI R3, RZ, 0x1f, R2 ;  /* 0x0000001fff037819 */ /* 0x001fc80000011402 */
.L_x_255:
[----:B------:R-:W-:Y:S05]  /*17db0*/  BRX R2 -0x17dc0                                      (*"BRANCH_TARGETS .L_x_256,.L_x_257,.L_x_5"*) ;  /* 0xfffffe8002907949 */ /* 0x000fea000383ffff */
.L_x_257:
        /* <DEDUP_REMOVED lines=19> */
.L_x_151:
[----:B0-----:R-:W0:Y:S01]  /*17ef0*/  LDCU.64 UR8, c[0x0][0x380] ;  /* 0x00007000ff0877ac */ /* 0x001e220008000a00 */
[----:B------:R-:W-:Y:S01]  /*17f00*/  UMOV UR5, URZ ;  /* 0x000000ff00057c82 */ /* 0x000fe20008000000 */
[----:B0-----:R-:W-:Y:S01]  /*17f10*/  UIMAD.WIDE.U32 UR8, UR4, 0x4, UR8 ;  /* 0x00000004040878a5 */ /* 0x001fe2000f8e0008 */
[----:B-1234-:R-:W-:Y:S11]  /*17f20*/  BRA.U !UP0, `(.L_x_146) ;  /* 0x0000000508dc7547 */ /* 0x01eff6000b800000 */
[----:B------:R-:W0:Y:S01]  /*17f30*/  LDCU UR18, c[0x0][0x388] ;  /* 0x00007100ff1277ac */ /* 0x000e220008000800 */
[----:B------:R-:W-:-:S05]  /*17f40*/  UMOV UR5, URZ ;  /* 0x000000ff00057c82 */ /* 0x000fca0008000000 */
.L_x_147:
        /* <DEDUP_REMOVED lines=117> */
.L_x_146:
        /* <DEDUP_REMOVED lines=63> */
.L_x_149:
        /* <DEDUP_REMOVED lines=34> */
.L_x_150:
        /* <DEDUP_REMOVED lines=28> */
.L_x_148:
[----:B------:R-:W5:Y:S01]  /*18e70*/  LDCU UR5, c[0x0][0x38c] ;  /* 0x00007180ff0577ac */ /* 0x000f620008000800 */
[----:B------:R-:W-:-:S04]  /*18e80*/  UIADD3 UR4, UPT, UPT, UR4, 0x1, URZ ;  /* 0x0000000104047890 */ /* 0x000fc8000fffe0ff */
[----:B-----5:R-:W-:-:S09]  /*18e90*/  UISETP.NE.AND UP3, UPT, UR4, UR5, UPT ;  /* 0x000000050400728c */ /* 0x020fd2000bf65270 */
[----:B------:R-:W-:Y:S05]  /*18ea0*/  BRA.U !UP3, `(.L_x_5) ;  /* 0x000000990b307547 */ /* 0x000fea000b800000 */
[----:B------:R-:W-:Y:S05]  /*18eb0*/  BRA `(.L_x_151) ;  /* 0xfffffff0000c7947 */ /* 0x000fea000383ffff */
.L_x_256:
        /* <DEDUP_REMOVED lines=19> */
.L_x_157:
[----:B0-----:R-:W0:Y:S01]  /*18ff0*/  LDCU.64 UR8, c[0x0][0x380] ;  /* 0x00007000ff0877ac */ /* 0x001e220008000a00 */
[----:B------:R-:W-:Y:S01]  /*19000*/  UMOV UR5, URZ ;  /* 0x000000ff00057c82 */ /* 0x000fe20008000000 */
[----:B0-----:R-:W-:Y:S01]  /*19010*/  UIMAD.WIDE.U32 UR8, UR4, 0x4, UR8 ;  /* 0x00000004040878a5 */ /* 0x001fe2000f8e0008 */
[----:B-1234-:R-:W-:Y:S11]  /*19020*/  BRA.U !UP0, `(.L_x_152) ;  /* 0x0000000508dc7547 */ /* 0x01eff6000b800000 */
[----:B------:R-:W0:Y:S01]  /*19030*/  LDCU UR18, c[0x0][0x388] ;  /* 0x00007100ff1277ac */ /* 0x000e220008000800 */
[----:B------:R-:W-:-:S05]  /*19040*/  UMOV UR5, URZ ;  /* 0x000000ff00057c82 */ /* 0x000fca0008000000 */
.L_x_153:
        /* <DEDUP_REMOVED lines=117> */
.L_x_152:
        /* <DEDUP_REMOVED lines=63> */
.L_x_155:
        /* <DEDUP_REMOVED lines=34> */
.L_x_156:
        /* <DEDUP_REMOVED lines=28> */
.L_x_154:
[----:B------:R-:W5:Y:S01]  /*19f70*/  LDCU UR5, c[0x0][0x38c] ;  /* 0x00007180ff0577ac */ /* 0x000f620008000800 */
[----:B------:R-:W-:-:S04]  /*19f80*/  UIADD3 UR4, UPT, UPT, UR4, 0x1, URZ ;  /* 0x0000000104047890 */ /* 0x000fc8000fffe0ff */
[----:B-----5:R-:W-:-:S09]  /*19f90*/  UISETP.NE.AND UP3, UPT, UR4, UR5, UPT ;  /* 0x000000050400728c */ /* 0x020fd2000bf65270 */
[----:B------:R-:W-:Y:S05]  /*19fa0*/  BRA.U !UP3, `(.L_x_5) ;  /* 0x000000850bf07547 */ /* 0x000fea000b800000 */
[----:B------:R-:W-:Y:S05]  /*19fb0*/  BRA `(.L_x_157) ;  /* 0xfffffff0000c7947 */ /* 0x000fea000383ffff */
.L_x_106:
        /* <DEDUP_REMOVED lines=9> */
.L_x_259:
[----:B------:R-:W-:Y:S05]  /*1a050*/  BRX R2 -0x1a060                                      (*"BRANCH_TARGETS .L_x_260,.L_x_261,.L_x_5"*) ;  /* 0xfffffe5c02e87949 */ /* 0x000fea000383ffff */
.L_x_261:
        /* <DEDUP_REMOVED lines=19> */
.L_x_165:
[----:B0-----:R-:W0:Y:S01]  /*1a190*/  LDCU.64 UR8, c[0x0][0x380] ;  /* 0x00007000ff0877ac */ /* 0x001e220008000a00 */
[----:B------:R-:W-:Y:S01]  /*1a1a0*/  UMOV UR5, URZ ;  /* 0x000000ff00057c82 */ /* 0x000fe20008000000 */
[----:B0-----:R-:W-:Y:S01]  /*1a1b0*/  UIMAD.WIDE.U32 UR8, UR4, 0x4, UR8 ;  /* 0x00000004040878a5 */ /* 0x001fe2000f8e0008 */
[----:B-1234-:R-:W-:Y:S11]  /*1a1c0*/  BRA.U !UP0, `(.L_x_160) ;  /* 0x0000000508dc7547 */ /* 0x01eff6000b800000 */
[----:B------:R-:W0:Y:S01]  /*1a1d0*/  LDCU UR18, c[0x0][0x388] ;  /* 0x00007100ff1277ac */ /* 0x000e220008000800 */
[----:B------:R-:W-:-:S05]  /*1a1e0*/  UMOV UR5, URZ ;  /* 0x000000ff00057c82 */ /* 0x000fca0008000000 */
.L_x_161:
        /* <DEDUP_REMOVED lines=117> */
.L_x_160:
        /* <DEDUP_REMOVED lines=63> */
.L_x_163:
        /* <DEDUP_REMOVED lines=34> */
.L_x_164:
        /* <DEDUP_REMOVED lines=28> */
.L_x_162:
[----:B------:R-:W5:Y:S01]  /*1b110*/  LDCU UR5, c[0x0][0x38c] ;  /* 0x00007180ff0577ac */ /* 0x000f620008000800 */
[----:B------:R-:W-:-:S04]  /*1b120*/  UIADD3 UR4, UPT, UPT, UR4, 0x1, URZ ;  /* 0x0000000104047890 */ /* 0x000fc8000fffe0ff */
[----:B-----5:R-:W-:-:S09]  /*1b130*/  UISETP.NE.AND UP3, UPT, UR4, UR5, UPT ;  /* 0x000000050400728c */ /* 0x020fd2000bf65270 */
[----:B------:R-:W-:Y:S05]  /*1b140*/  BRA.U !UP3, `(.L_x_5) ;  /* 0x000000750b887547 */ /* 0x000fea000b800000 */
[----:B------:R-:W-:Y:S05]  /*1b150*/  BRA `(.L_x_165) ;  /* 0xfffffff0000c7947 */ /* 0x000fea000383ffff */
.L_x_260:
        /* <DEDUP_REMOVED lines=19> */
.L_x_171:
[----:B0-----:R-:W0:Y:S01]  /*1b290*/  LDCU.64 UR8, c[0x0][0x380] ;  /* 0x00007000ff0877ac */ /* 0x001e220008000a00 */
[----:B------:R-:W-:Y:S01]  /*1b2a0*/  UMOV UR5, URZ ;  /* 0x000000ff00057c82 */ /* 0x000fe20008000000 */
[----:B0-----:R-:W-:Y:S01]  /*1b2b0*/  UIMAD.WIDE.U32 UR8, UR4, 0x4, UR8 ;  /* 0x00000004040878a5 */ /* 0x001fe2000f8e0008 */
[----:B-1234-:R-:W-:Y:S11]  /*1b2c0*/  BRA.U !UP0, `(.L_x_166) ;  /* 0x0000000508dc7547 */ /* 0x01eff6000b800000 */
[----:B------:R-:W0:Y:S01]  /*1b2d0*/  LDCU UR18, c[0x0][0x388] ;  /* 0x00007100ff1277ac */ /* 0x000e220008000800 */
[----:B------:R-:W-:-:S05]  /*1b2e0*/  UMOV UR5, URZ ;  /* 0x000000ff00057c82 */ /* 0x000fca0008000000 */
.L_x_167:
        /* <DEDUP_REMOVED lines=117> */
.L_x_166:
        /* <DEDUP_REMOVED lines=63> */
.L_x_169:
        /* <DEDUP_REMOVED lines=34> */
.L_x_170:
        /* <DEDUP_REMOVED lines=28> */
.L_x_168:
[----:B------:R-:W5:Y:S01]  /*1c210*/  LDCU UR5, c[0x0][0x38c] ;  /* 0x00007180ff0577ac */ /* 0x000f620008000800 */
[----:B------:R-:W-:-:S04]  /*1c220*/  UIADD3 UR4, UPT, UPT, UR4, 0x1, URZ ;  /* 0x0000000104047890 */ /* 0x000fc8000fffe0ff */
[----:B-----5:R-:W-:-:S09]  /*1c230*/  UISETP.NE.AND UP3, UPT, UR4, UR5, UPT ;  /* 0x000000050400728c */ /* 0x020fd2000bf65270 */
[----:B------:R-:W-:Y:S05]  /*1c240*/  BRA.U !UP3, `(.L_x_5) ;  /* 0x000000650b487547 */ /* 0x000fea000b800000 */
[----:B------:R-:W-:Y:S05]  /*1c250*/  BRA `(.L_x_171) ;  /* 0xfffffff0000c7947 */ /* 0x000fea000383ffff */
.L_x_159:
[----:B------:R-:W-:-:S04]  /*1c260*/  MOV R0, 0xffffffe6 ;  /* 0xffffffe600007802 */ /* 0x000fc80000000f00 */
[----:B------:R-:W-:-:S05]  /*1c270*/  VIADDMNMX.U32 R0, R3, R0, 0x2, PT ;  /* 0x0000000203007446 */ /* 0x000fca0003800000 */
[----:B------:R-:W-:-:S04]  /*1c280*/  IMAD.SHL.U32 R0, R0, 0x4, RZ ;  /* 0x0000000400007824 */ /* 0x000fc800078e00ff */
[----:B------:R-:W0:Y:S02]  /*1c290*/  LDC R2, c[0x2][R0+0x9c] ;  /* 0x0080270000027b82 */ /* 0x000e240000000800 */
[----:B0-----:R-:W-:-:S04]  /*1c2a0*/  SHF.R.S32.HI R3, RZ, 0x1f, R2 ;  /* 0x0000001fff037819 */ /* 0x001fc80000011402 */
.L_x_263:
[----:B------:R-:W-:Y:S05]  /*1c2b0*/  BRX R2 -0x1c2c0                                      (*"BRANCH_TARGETS .L_x_264,.L_x_265,.L_x_5"*) ;  /* 0xfffffe3c02507949 */ /* 0x000fea000383ffff */
.L_x_265:
        /* <DEDUP_REMOVED lines=19> */
.L_x_177:
[----:B0-----:R-:W0:Y:S01]  /*1c3f0*/  LDCU.64 UR8, c[0x0][0x380] ;  /* 0x00007000ff0877ac */ /* 0x001e220008000a00 */
[----:B------:R-:W-:Y:S01]  /*1c400*/  UMOV UR5, URZ ;  /* 0x000000ff00057c82 */ /* 0x000fe20008000000 */
[----:B0-----:R-:W-:Y:S01]  /*1c410*/  UIMAD.WIDE.U32 UR8, UR4, 0x4, UR8 ;  /* 0x00000004040878a5 */ /* 0x001fe2000f8e0008 */
[----:B-1234-:R-:W-:Y:S11]  /*1c420*/  BRA.U !UP0, `(.L_x_172) ;  /* 0x0000000508dc7547 */ /* 0x01eff6000b800000 */
[----:B------:R-:W0:Y:S01]  /*1c430*/  LDCU UR18, c[0x0][0x388] ;  /* 0x00007100ff1277ac */ /* 0x000e220008000800 */
[----:B------:R-:W-:-:S05]  /*1c440*/  UMOV UR5, URZ ;  /* 0x000000ff00057c82 */ /* 0x000fca0008000000 */
.L_x_173:
        /* <DEDUP_REMOVED lines=117> */
.L_x_172:
        /* <DEDUP_REMOVED lines=63> */
.L_x_175:
        /* <DEDUP_REMOVED lines=34> */
.L_x_176:
        /* <DEDUP_REMOVED lines=28> */
.L_x_174:
[----:B------:R-:W5:Y:S01]  /*1d370*/  LDCU UR5, c[0x0][0x38c] ;  /* 0x00007180ff0577ac */ /* 0x000f620008000800 */
[----:B------:R-:W-:-:S04]  /*1d380*/  UIADD3 UR4, UPT, UPT, UR4, 0x1, URZ ;  /* 0x0000000104047890 */ /* 0x000fc8000fffe0ff */
[----:B-----5:R-:W-:-:S09]  /*1d390*/  UISETP.NE.AND UP3, UPT, UR4, UR5, UPT ;  /* 0x000000050400728c */ /* 0x020fd2000bf65270 */
[----:B------:R-:W-:Y:S05]  /*1d3a0*/  BRA.U !UP3, `(.L_x_5) ;  /* 0x000000510bf07547 */ /* 0x000fea000b800000 */
[----:B------:R-:W-:Y:S05]  /*1d3b0*/  BRA `(.L_x_177) ;  /* 0xfffffff0000c7947 */ /* 0x000fea000383ffff */
.L_x_264:
        /* <DEDUP_REMOVED lines=19> */
.L_x_183:
[----:B0-----:R-:W0:Y:S01]  /*1d4f0*/  LDCU.64 UR8, c[0x0][0x380] ;  /* 0x00007000ff0877ac */ /* 0x001e220008000a00 */
[----:B------:R-:W-:Y:S01]  /*1d500*/  UMOV UR5, URZ ;  /* 0x000000ff00057c82 */ /* 0x000fe20008000000 */
[----:B0-----:R-:W-:Y:S01]  /*1d510*/  UIMAD.WIDE.U32 UR8, UR4, 0x4, UR8 ;  /* 0x00000004040878a5 */ /* 0x001fe2000f8e0008 */
[----:B-1234-:R-:W-:Y:S11]  /*1d520*/  BRA.U !UP0, `(.L_x_178) ;  /* 0x0000000508dc7547 */ /* 0x01eff6000b800000 */
[----:B------:R-:W0:Y:S01]  /*1d530*/  LDCU UR18, c[0x0][0x388] ;  /* 0x00007100ff1277ac */ /* 0x000e220008000800 */
[----:B------:R-:W-:-:S05]  /*1d540*/  UMOV UR5, URZ ;  /* 0x000000ff00057c82 */ /* 0x000fca0008000000 */
.L_x_179:
        /* <DEDUP_REMOVED lines=117> */
.L_x_178:
        /* <DEDUP_REMOVED lines=63> */
.L_x_181:
        /* <DEDUP_REMOVED lines=34> */
.L_x_182:
        /* <DEDUP_REMOVED lines=28> */
.L_x_180:
[----:B------:R-:W5:Y:S01]  /*1e470*/  LDCU UR5, c[0x0][0x38c] ;  /* 0x00007180ff0577ac */ /* 0x000f620008000800 */
[----:B------:R-:W-:-:S04]  /*1e480*/  UIADD3 UR4, UPT, UPT, UR4, 0x1, URZ ;  /* 0x0000000104047890 */ /* 0x000fc8000fffe0ff */
[----:B-----5:R-:W-:-:S09]  /*1e490*/  UISETP.NE.AND UP3, UPT, UR4, UR5, UPT ;  /* 0x000000050400728c */ /* 0x020fd2000bf65270 */
[----:B------:R-:W-:Y:S05]  /*1e4a0*/  BRA.U !UP3, `(.L_x_5) ;  /* 0x000000410bb07547 */ /* 0x000fea000b800000 */
[----:B------:R-:W-:Y:S05]  /*1e4b0*/  BRA `(.L_x_183) ;  /* 0xfffffff0000c7947 */ /* 0x000fea000383ffff */
.L_x_158:
[----:B------:R-:W-:-:S13]  /*1e4c0*/  ISETP.GT.AND P0, PT, R3, 0x1d, PT ;  /* 0x0000001d0300780c */ /* 0x000fda0003f04270 */
[----:B------:R-:W-:Y:S05]  /*1e4d0*/  @P0 BRA `(.L_x_184) ;  /* 0x0000002000980947 */ /* 0x000fea0003800000 */
[----:B------:R-:W-:-:S04]  /*1e4e0*/  MOV R0, 0xffffffe4 ;  /* 0xffffffe400007802 */ /* 0x000fc80000000f00 */
[----:B------:R-:W-:-:S04]  /*1e4f0*/  VIADDMNMX.U32 R0, R3, R0, 0x2, PT ;  /* 0x0000000203007446 */ /* 0x000fc80003800000 */
[----:B------:R-:W-:-:S04]  /*1e500*/  SHF.L.U32 R0, R0, 0x2, RZ ;  /* 0x0000000200007819 */ /* 0x000fc800000006ff */
[----:B------:R-:W0:Y:S02]  /*1e510*/  LDC R2, c[0x2][R0+0xa8] ;  /* 0x00802a0000027b82 */ /* 0x000e240000000800 */
[----:B0-----:R-:W-:-:S04]  /*1e520*/  SHF.R.S32.HI R3, RZ, 0x1f, R2 ;  /* 0x0000001fff037819 */ /* 0x001fc80000011402 */
.L_x_267:
[----:B------:R-:W-:Y:S05]  /*1e530*/  BRX R2 -0x1e540                                      (*"BRANCH_TARGETS .L_x_268,.L_x_269,.L_x_5"*) ;  /* 0xfffffe1802b07949 */ /* 0x000fea000383ffff */
.L_x_269:
        /* <DEDUP_REMOVED lines=19> */
.L_x_190:
[----:B0-----:R-:W0:Y:S01]  /*1e670*/  LDCU.64 UR8, c[0x0][0x380] ;  /* 0x00007000ff0877ac */ /* 0x001e220008000a00 */
[----:B------:R-:W-:Y:S01]  /*1e680*/  UMOV UR5, URZ ;  /* 0x000000ff00057c82 */ /* 0x000fe20008000000 */
[----:B0-----:R-:W-:Y:S01]  /*1e690*/  UIMAD.WIDE.U32 UR8, UR4, 0x4, UR8 ;  /* 0x00000004040878a5 */ /* 0x001fe2000f8e0008 */
[----:B-1234-:R-:W-:Y:S11]  /*1e6a0*/  BRA.U !UP0, `(.L_x_185) ;  /* 0x0000000508dc7547 */ /* 0x01eff6000b800000 */
[----:B------:R-:W0:Y:S01]  /*1e6b0*/  LDCU UR18, c[0x0][0x388] ;  /* 0x00007100ff1277ac */ /* 0x000e220008000800 */
[----:B------:R-:W-:-:S05]  /*1e6c0*/  UMOV UR5, URZ ;  /* 0x000000ff00057c82 */ /* 0x000fca0008000000 */
.L_x_186:
        /* <DEDUP_REMOVED lines=117> */
.L_x_185:
        /* <DEDUP_REMOVED lines=63> */
.L_x_188:
        /* <DEDUP_REMOVED lines=34> */
.L_x_189:
        /* <DEDUP_REMOVED lines=28> */
.L_x_187:
[----:B------:R-:W5:Y:S01]  /*1f5f0*/  LDCU UR5, c[0x0][0x38c] ;  /* 0x00007180ff0577ac */ /* 0x000f620008000800 */
[----:B------:R-:W-:-:S04]  /*1f600*/  UIADD3 UR4, UPT, UPT, UR4, 0x1, URZ ;  /* 0x0000000104047890 */ /* 0x000fc8000fffe0ff */
[----:B-----5:R-:W-:-:S09]  /*1f610*/  UISETP.NE.AND UP3, UPT, UR4, UR5, UPT ;  /* 0x000000050400728c */ /* 0x020fd2000bf65270 */
[----:B------:R-:W-:Y:S05]  /*1f620*/  BRA.U !UP3, `(.L_x_5) ;  /* 0x000000310b507547 */ /* 0x000fea000b800000 */
[----:B------:R-:W-:Y:S05]  /*1f630*/  BRA `(.L_x_190) ;  /* 0xfffffff0000c7947 */ /* 0x000fea000383ffff */
.L_x_268:
        /* <DEDUP_REMOVED lines=19> */
.L_x_196:
[----:B0-----:R-:W0:Y:S01]  /*1f770*/  LDCU.64 UR8, c[0x0][0x380] ;  /* 0x00007000ff0877ac */ /* 0x001e220008000a00 */
[----:B------:R-:W-:Y:S01]  /*1f780*/  UMOV UR5, URZ ;  /* 0x000000ff00057c82 */ /* 0x000fe20008000000 */
[----:B0-----:R-:W-:Y:S01]  /*1f790*/  UIMAD.WIDE.U32 UR8, UR4, 0x4, UR8 ;  /* 0x00000004040878a5 */ /* 0x001fe2000f8e0008 */
[----:B-1234-:R-:W-:Y:S11]  /*1f7a0*/  BRA.U !UP0, `(.L_x_191) ;  /* 0x0000000508dc7547 */ /* 0x01eff6000b800000 */
[----:B------:R-:W0:Y:S01]  /*1f7b0*/  LDCU UR18, c[0x0][0x388] ;  /* 0x00007100ff1277ac */ /* 0x000e220008000800 */
[----:B------:R-:W-:-:S05]  /*1f7c0*/  UMOV UR5, URZ ;  /* 0x000000ff00057c82 */ /* 0x000fca0008000000 */
.L_x_192:
        /* <DEDUP_REMOVED lines=117> */
.L_x_191:
        /* <DEDUP_REMOVED lines=63> */
.L_x_194:
        /* <DEDUP_REMOVED lines=34> */
.L_x_195:
        /* <DEDUP_REMOVED lines=28> */
.L_x_193:
[----:B------:R-:W5:Y:S01]  /*206f0*/  LDCU UR5, c[0x0][0x38c] ;  /* 0x00007180ff0577ac */ /* 0x000f620008000800 */
[----:B------:R-:W-:-:S04]  /*20700*/  UIADD3 UR4, UPT, UPT, UR4, 0x1, URZ ;  /* 0x0000000104047890 */ /* 0x000fc8000fffe0ff */
[----:B-----5:R-:W-:-:S09]  /*20710*/  UISETP.NE.AND UP3, UPT, UR4, UR5, UPT ;  /* 0x000000050400728c */ /* 0x020fd2000bf65270 */
[----:B------:R-:W-:Y:S05]  /*20720*/  BRA.U !UP3, `(.L_x_5) ;  /* 0x000000210b107547 */ /* 0x000fea000b800000 */
[----:B------:R-:W-:Y:S05]  /*20730*/  BRA `(.L_x_196) ;  /* 0xfffffff0000c7947 */ /* 0x000fea000383ffff */
.L_x_184:
[----:B------:R-:W-:-:S13]  /*20740*/  ISETP.NE.AND P0, PT, R3, 0x1e, PT ;  /* 0x0000001e0300780c */ /* 0x000fda0003f05270 */
[----:B------:R-:W-:Y:S05]  /*20750*/  @!P0 BRA `(.L_x_197) ;  /* 0x0000000c00c88947 */ /* 0x000fea0003800000 */
[----:B------:R-:W0:Y:S01]  /*20760*/  LDC R2, c[0x0][0x398] ;  /* 0x0000e600ff027b82 */ /* 0x000e220000000800 */
[----:B------:R-:W0:Y:S02]  /*20770*/  LDCU UR4, c[0x0][0x38c] ;  /* 0x00007180ff0477ac */ /* 0x000e240008000800 */
[----:B0-----:R-:W-:-:S04]  /*20780*/  VIMNMX R0, PT, PT, R2, UR4, PT ;  /* 0x0000000402007c48 */ /* 0x001fc8000bfe0100 */
[----:B------:R-:W-:-:S04]  /*20790*/  ISETP.GE.AND P0, PT, R0, 0x1, PT ;  /* 0x000000010000780c */ /* 0x000fc80003f06270 */
[----:B------:R-:W-:-:S13]  /*207a0*/  ISETP.NE.OR P0, PT, R3, 0x1f, !P0 ;  /* 0x0000001f0300780c */ /* 0x000fda0004705670 */
[----:B------:R-:W-:Y:S05]  /*207b0*/  @P0 BRA `(.L_x_5) ;  /* 0x0000001c00ec0947 */ /* 0x000fea0003800000 */
[----:B------:R-:W0:Y:S01]  /*207c0*/  LDCU UR4, c[0x0][0x388] ;  /* 0x00007100ff0477ac */ /* 0x000e220008000800 */
[C---:B------:R-:W-:Y:S02]  /*207d0*/  LOP3.LUT R10, R2.reuse, 0xf, RZ, 0xc0, !PT ;  /* 0x0000000f020a7812 */ /* 0x040fe400078ec0ff */
[C---:B------:R-:W-:Y:S02]  /*207e0*/  LOP3.LUT R11, R2.reuse, 0x7, RZ, 0xc0, !PT ;  /* 0x00000007020b7812 */ /* 0x040fe400078ec0ff */
[----:B------:R-:W-:Y:S01]  /*207f0*/  IADD3 R0, PT, PT, R2, -0x1, RZ ;  /* 0xffffffff02007810 */ /* 0x000fe20007ffe0ff */
[----:B------:R-:W-:Y:S01]  /*20800*/  VIADD R3, R10, 0xffffffff ;  /* 0xffffffff0a037836 */ /* 0x000fe20000000000 */
[----:B------:R-:W-:Y:S02]  /*20810*/  IADD3 R4, PT, PT, R11, -0x1, RZ ;  /* 0xffffffff0b047810 */ /* 0x000fe40007ffe0ff */
[----:B------:R-:W-:Y:S02]  /*20820*/  ISETP.GE.U32.AND P0, PT, R0, 0xf, PT ;  /* 0x0000000f0000780c */ /* 0x000fe40003f06070 */
[----:B------:R-:W-:-:S02]  /*20830*/  LOP3.LUT R0, R2, 0x7ffffff0, RZ, 0xc0, !PT ;  /* 0x7ffffff002007812 */ /* 0x000fc400078ec0ff */
[----:B------:R-:W-:Y:S02]  /*20840*/  ISETP.GE.U32.AND P1, PT, R3, 0x7, PT ;  /* 0x000000070300780c */ /* 0x000fe40003f26070 */
[----:B------:R-:W-:Y:S02]  /*20850*/  ISETP.GE.U32.AND P2, PT, R4, 0x3, PT ;  /* 0x000000030400780c */ /* 0x000fe40003f46070 */
[----:B------:R-:W-:Y:S01]  /*20860*/  LOP3.LUT R2, R2, 0x3, RZ, 0xc0, !PT ;  /* 0x0000000302027812 */ /* 0x000fe200078ec0ff */
[----:B0-----:R-:W-:-:S03]  /*20870*/  USHF.R.S32.HI UR13, URZ, 0x1f, UR4 ;  /* 0x0000001fff0d7899 */ /* 0x001fc60008011404 */
[----:B------:R-:W-:-:S09]  /*20880*/  UMOV UR4, URZ ;  /* 0x000000ff00047c82 */ /* 0x000fd20008000000 */
.L_x_203:
[----:B0-----:R-:W0:Y:S01]  /*20890*/  LDCU.64 UR8, c[0x0][0x380] ;  /* 0x00007000ff0877ac */ /* 0x001e220008000a00 */
[----:B---34-:R-:W-:Y:S01]  /*208a0*/  HFMA2 R3, -RZ, RZ, 0, 0 ;  /* 0x00000000ff037431 */ /* 0x018fe200000001ff */
[----:B0-----:R-:W-:Y:S01]  /*208b0*/  UIMAD.WIDE.U32 UR8, UR4, 0x4, UR8 ;  /* 0x00000004040878a5 */ /* 0x001fe2000f8e0008 */
[----:B-12---:R-:W-:Y:S11]  /*208c0*/  @!P0 BRA `(.L_x_198) ;  /* 0x0000000400dc8947 */ /* 0x006ff60003800000 */
[----:B------:R-:W0:Y:S01]  /*208d0*/  LDCU UR14, c[0x0][0x388] ;  /* 0x00007100ff0e77ac */ /* 0x000e220008000800 */
[----:B------:R-:W-:-:S05]  /*208e0*/  UMOV UR5, URZ ;  /* 0x000000ff00057c82 */ /* 0x000fca0008000000 */
.L_x_199:
        /* <DEDUP_REMOVED lines=111> */
[----:B------:R-:W-:-:S06]  /*20fe0*/  UIADD3 UR5, UPT, UPT, UR5, 0x10, URZ ;  /* 0x0000001005057890 */ /* 0x000fcc000fffe0ff */
[----:B------:R-:W-:Y:S01]  /*20ff0*/  ISETP.NE.AND P3, PT, R0, UR5, PT ;  /* 0x0000000500007c0c */ /* 0x000fe2000bf65270 */
[----:B--2---:R-:W-:-:S05]  /*21000*/  IMAD R15, R12, R12, RZ ;  /* 0x0000000c0c0f7224 */ /* 0x004fca00078e02ff */
[----:B------:R1:W-:Y:S07]  /*21010*/  STG.E desc[UR6][R4.64], R15 ;  /* 0x0000000f04007986 */ /* 0x0003ee000c101906 */
[----:B------:R-:W-:Y:S05]  /*21020*/  @P3 BRA `(.L_x_199) ;  /* 0xfffffff800303947 */ /* 0x000fea000383ffff */
[----:B-1----:R-:W-:-:S07]  /*21030*/  MOV R3, R0 ;  /* 0x0000000000037202 */ /* 0x002fce0000000f00 */
.L_x_198:
[----:B------:R-:W-:-:S13]  /*21040*/  ISETP.NE.AND P3, PT, R10, RZ, PT ;  /* 0x000000ff0a00720c */ /* 0x000fda0003f65270 */
[----:B------:R-:W-:Y:S05]  /*21050*/  @!P3 BRA `(.L_x_200) ;  /* 0x000000040074b947 */ /* 0x000fea0003800000 */
[----:B------:R-:W-:Y:S01]  /*21060*/  ISETP.NE.AND P3, PT, R11, RZ, PT ;  /* 0x000000ff0b00720c */ /* 0x000fe20003f65270 */
[----:B------:R-:W-:-:S12]  /*21070*/  @!P1 BRA `(.L_x_201) ;  /* 0x0000000000ac9947 */ /* 0x000fd80003800000 */
[----:B------:R-:W0:Y:S02]  /*21080*/  LDCU UR5, c[0x0][0x388] ;  /* 0x00007100ff0577ac */ /* 0x000e240008000800 */
[----:B0-----:R-:W-:-:S05]  /*21090*/  IMAD R5, R3, UR5, RZ ;  /* 0x0000000503057c24 */ /* 0x001fca000f8e02ff */
[----:B------:R-:W-:-:S04]  /*210a0*/  IADD3 R4, P4, PT, R5, UR8, RZ ;  /* 0x0000000805047c10 */ /* 0x000fc8000ff9e0ff */
[----:B------:R-:W-:-:S05]  /*210b0*/  LEA.HI.X.SX32 R5, R5, UR9, 0x1, P4 ;  /* 0x0000000905057c11 */ /* 0x000fca000a0f0eff */
[----:B------:R-:W2:Y:S01]  /*210c0*/  LDG.E R8, desc[UR6][R4.64] ;  /* 0x0000000604087981 */ /* 0x000ea2000c1e1900 */
[----:B------:R-:W-:-:S04]  /*210d0*/  IADD3 R6, P4, PT, R4, UR5, RZ ;  /* 0x0000000504067c10 */ /* 0x000fc8000ff9e0ff */
[----:B------:R-:W-:Y:S01]  /*210e0*/  IADD3.X R7, PT, PT, R5, UR13, RZ, P4, !PT ;  /* 0x0000000d05077c10 */ /* 0x000fe2000a7fe4ff */
[----:B--2---:R-:W-:-:S05]  /*210f0*/  IMAD R15, R8, R8, RZ ;  /* 0x00000008080f7224 */ /* 0x004fca00078e02ff */
[----:B------:R0:W-:Y:S04]  /*21100*/  STG.E desc[UR6][R4.64], R15 ;  /* 0x0000000f04007986 */ /* 0x0001e8000c101906 */
        /* <DEDUP_REMOVED lines=10> */
[----:B0-----:R-:W3:Y:S01]  /*211b0*/  LDG.E R4, desc[UR6][R12.64] ;  /* 0x000000060c047981 */ /* 0x001ee2000c1e1900 */
[----:B------:R-:W-:-:S04]  /*211c0*/  IADD3 R14, P4, PT, R12, UR5, RZ ;  /* 0x000000050c0e7c10 */ /* 0x000fc8000ff9e0ff */
[----:B------:R-:W-:Y:S01]  /*211d0*/  IADD3.X R15, PT, PT, R13, UR13, RZ, P4, !PT ;  /* 0x0000000d0d0f7c10 */ /* 0x000fe2000a7fe4ff */
[----:B---3--:R-:W-:-:S05]  /*211e0*/  IMAD R5, R4, R4, RZ ;  /* 0x0000000404057224 */ /* 0x008fca00078e02ff */
[----:B------:R0:W-:Y:S04]  /*211f0*/  STG.E desc[UR6][R12.64], R5 ;  /* 0x000000050c007986 */ /* 0x0001e8000c101906 */
[----:B------:R-:W3:Y:S01]  /*21200*/  LDG.E R4, desc[UR6][R14.64] ;  /* 0x000000060e047981 */ /* 0x000ee2000c1e1900 */
[----:B-1----:R-:W-:-:S04]  /*21210*/  IADD3 R6, P4, PT, R14, UR5, RZ ;  /* 0x000000050e067c10 */ /* 0x002fc8000ff9e0ff */
[----:B------:R-:W-:Y:S01]  /*21220*/  IADD3.X R7, PT, PT, R15, UR13, RZ, P4, !PT ;  /* 0x0000000d0f077c10 */ /* 0x000fe2000a7fe4ff */
[----:B---3--:R-:W-:-:S05]  /*21230*/  IMAD R17, R4, R4, RZ ;  /* 0x0000000404117224 */ /* 0x008fca00078e02ff */
[----:B------:R1:W-:Y:S04]  /*21240*/  STG.E desc[UR6][R14.64], R17 ;  /* 0x000000110e007986 */ /* 0x0003e8000c101906 */
[----:B------:R-:W3:Y:S01]  /*21250*/  LDG.E R4, desc[UR6][R6.64] ;  /* 0x0000000606047981 */ /* 0x000ee2000c1e1900 */
[----:B--2---:R-:W-:-:S04]  /*21260*/  IADD3 R8, P4, PT, R6, UR5, RZ ;  /* 0x0000000506087c10 */ /* 0x004fc8000ff9e0ff */
[----:B------:R-:W-:Y:S01]  /*21270*/  IADD3.X R9, PT, PT, R7, UR13, RZ, P4, !PT ;  /* 0x0000000d07097c10 */ /* 0x000fe2000a7fe4ff */
[----:B---3--:R-:W-:-:S05]  /*21280*/  IMAD R19, R4, R4, RZ ;  /* 0x0000000404137224 */ /* 0x008fca00078e02ff */
[----:B------:R2:W-:Y:S04]  /*21290*/  STG.E desc[UR6][R6.64], R19 ;  /* 0x0000001306007986 */ /* 0x0005e8000c101906 */
[----:B0-----:R-:W3:Y:S01]  /*212a0*/  LDG.E R12, desc[UR6][R8.64] ;  /* 0x00000006080c7981 */ /* 0x001ee2000c1e1900 */
[----:B------:R-:W-:-:S04]  /*212b0*/  IADD3 R4, P4, PT, R8, UR5, RZ ;  /* 0x0000000508047c10 */ /* 0x000fc8000ff9e0ff */
[----:B------:R-:W-:Y:S01]  /*212c0*/  IADD3.X R5, PT, PT, R9, UR13, RZ, P4, !PT ;  /* 0x0000000d09057c10 */ /* 0x000fe2000a7fe4ff */
[----:B---3--:R-:W-:-:S05]  /*212d0*/  IMAD R13, R12, R12, RZ ;  /* 0x0000000c0c0d7224 */ /* 0x008fca00078e02ff */
[----:B------:R2:W-:Y:S04]  /*212e0*/  STG.E desc[UR6][R8.64], R13 ;  /* 0x0000000d08007986 */ /* 0x0005e8000c101906 */
[----:B------:R-:W1:Y:S01]  /*212f0*/  LDG.E R12, desc[UR6][R4.64] ;  /* 0x00000006040c7981 */ /* 0x000e62000c1e1900 */
[----:B------:R-:W-:Y:S02]  /*21300*/  VIADD R3, R3, 0x8 ;  /* 0x0000000803037836 */ /* 0x000fe40000000000 */
[----:B-1----:R-:W-:-:S05]  /*21310*/  IMAD R15, R12, R12, RZ ;  /* 0x0000000c0c0f7224 */ /* 0x002fca00078e02ff */
[----:B------:R2:W-:Y:S02]  /*21320*/  STG.E desc[UR6][R4.64], R15 ;  /* 0x0000000f04007986 */ /* 0x0005e4000c101906 */
.L_x_201:
[----:B------:R-:W-:Y:S05]  /*21330*/  @!P3 BRA `(.L_x_200) ;  /* 0x0000000000bcb947 */ /* 0x000fea0003800000 */
[----:B------:R-:W-:Y:S01]  /*21340*/  ISETP.NE.AND P3, PT, R2, RZ, PT ;  /* 0x000000ff0200720c */ /* 0x000fe20003f65270 */
[----:B------:R-:W-:-:S12]  /*21350*/  @!P2 BRA `(.L_x_202) ;  /* 0x00000000005ca947 */ /* 0x000fd80003800000 */
[----:B------:R-:W2:Y:S02]  /*21360*/  LDCU UR5, c[0x0][0x388] ;  /* 0x00007100ff0577ac */ /* 0x000ea40008000800 */
[----:B--2---:R-:W-:-:S05]  /*21370*/  IMAD R5, R3, UR5, RZ ;  /* 0x0000000503057c24 */ /* 0x004fca000f8e02ff */
        /* <DEDUP_REMOVED lines=17> */
[----:B0-----:R-:W2:Y:S01]  /*21490*/  LDG.E R4, desc[UR6][R12.64] ;  /* 0x000000060c047981 */ /* 0x001ea2000c1e1900 */
[----:B------:R-:W-:Y:S01]  /*214a0*/  IADD3 R3, PT, PT, R3, 0x4, RZ ;  /* 0x0000000403037810 */ /* 0x000fe20007ffe0ff */
[----:B--2---:R-:W-:-:S05]  /*214b0*/  IMAD R5, R4, R4, RZ ;  /* 0x0000000404057224 */ /* 0x004fca00078e02ff */
[----:B------:R1:W-:Y:S02]  /*214c0*/  STG.E desc[UR6][R12.64], R5 ;  /* 0x000000050c007986 */ /* 0x0003e4000c101906 */
.L_x_202:
[----:B------:R-:W-:Y:S05]  /*214d0*/  @!P3 BRA `(.L_x_200) ;  /* 0x000000000054b947 */ /* 0x000fea0003800000 */
[----:B------:R-:W0:Y:S02]  /*214e0*/  LDCU UR5, c[0x0][0x388] ;  /* 0x00007100ff0577ac */ /* 0x000e240008000800 */
[----:B0-----:R-:W-:-:S05]  /*214f0*/  IMAD R3, R3, UR5, RZ ;  /* 0x0000000503037c24 */ /* 0x001fca000f8e02ff */
[----:B--2---:R-:W-:-:S04]  /*21500*/  IADD3 R4, P3, PT, R3, UR8, RZ ;  /* 0x0000000803047c10 */ /* 0x004fc8000ff7e0ff */
[----:B-1----:R-:W-:-:S05]  /*21510*/  LEA.HI.X.SX32 R5, R3, UR9, 0x1, P3 ;  /* 0x0000000903057c11 */ /* 0x002fca00098f0eff */
[----:B------:R-:W2:Y:S01]  /*21520*/  LDG.E R3, desc[UR6][R4.64] ;  /* 0x0000000604037981 */ /* 0x000ea2000c1e1900 */
[----:B------:R-:W-:Y:S01]  /*21530*/  ISETP.NE.AND P3, PT, R2, 0x1, PT ;  /* 0x000000010200780c */ /* 0x000fe20003f65270 */
[----:B--2---:R-:W-:-:S05]  /*21540*/  IMAD R3, R3, R3, RZ ;  /* 0x0000000303037224 */ /* 0x004fca00078e02ff */
[----:B------:R0:W-:Y:S07]  /*21550*/  STG.E desc[UR6][R4.64], R3 ;  /* 0x0000000304007986 */ /* 0x0001ee000c101906 */
[----:B------:R-:W-:Y:S05]  /*21560*/  @!P3 BRA `(.L_x_200) ;  /* 0x000000000030b947 */ /* 0x000fea0003800000 */
[----:B0-----:R-:W-:-:S04]  /*21570*/  IADD3 R4, P3, PT, R4, UR5, RZ ;  /* 0x0000000504047c10 */ /* 0x001fc8000ff7e0ff */
[----:B------:R-:W-:-:S05]  /*21580*/  IADD3.X R5, PT, PT, R5, UR13, RZ, P3, !PT ;  /* 0x0000000d05057c10 */ /* 0x000fca0009ffe4ff */
[----:B------:R-:W2:Y:S01]  /*21590*/  LDG.E R3, desc[UR6][R4.64] ;  /* 0x0000000604037981 */ /* 0x000ea2000c1e1900 */
[----:B------:R-:W-:Y:S01]  /*215a0*/  ISETP.NE.AND P3, PT, R2, 0x2, PT ;  /* 0x000000020200780c */ /* 0x000fe20003f65270 */
[----:B--2---:R-:W-:-:S05]  /*215b0*/  IMAD R3, R3, R3, RZ ;  /* 0x0000000303037224 */ /* 0x004fca00078e02ff */
[----:B------:R3:W-:Y:S07]  /*215c0*/  STG.E desc[UR6][R4.64], R3 ;  /* 0x0000000304007986 */ /* 0x0007ee000c101906 */
[----:B------:R-:W-:Y:S05]  /*215d0*/  @!P3 BRA `(.L_x_200) ;  /* 0x000000000014b947 */ /* 0x000fea0003800000 */
[----:B---3--:R-:W-:-:S04]  /*215e0*/  IADD3 R4, P3, PT, R4, UR5, RZ ;  /* 0x0000000504047c10 */ /* 0x008fc8000ff7e0ff */
[----:B------:R-:W-:-:S05]  /*215f0*/  IADD3.X R5, PT, PT, R5, UR13, RZ, P3, !PT ;  /* 0x0000000d05057c10 */ /* 0x000fca0009ffe4ff */
[----:B------:R-:W2:Y:S02]  /*21600*/  LDG.E R3, desc[UR6][R4.64] ;  /* 0x0000000604037981 */ /* 0x000ea4000c1e1900 */
[----:B--2---:R-:W-:-:S05]  /*21610*/  IMAD R3, R3, R3, RZ ;  /* 0x0000000303037224 */ /* 0x004fca00078e02ff */
[----:B------:R4:W-:Y:S02]  /*21620*/  STG.E desc[UR6][R4.64], R3 ;  /* 0x0000000304007986 */ /* 0x0009e4000c101906 */
.L_x_200:
[----:B------:R-:W5:Y:S01]  /*21630*/  LDCU UR5, c[0x0][0x38c] ;  /* 0x00007180ff0577ac */ /* 0x000f620008000800 */
[----:B------:R-:W-:-:S04]  /*21640*/  UIADD3 UR4, UPT, UPT, UR4, 0x1, URZ ;  /* 0x0000000104047890 */ /* 0x000fc8000fffe0ff */
[----:B-----5:R-:W-:-:S09]  /*21650*/  UISETP.NE.AND UP0, UPT, UR4, UR5, UPT ;  /* 0x000000050400728c */ /* 0x020fd2000bf05270 */
[----:B------:R-:W-:Y:S05]  /*21660*/  BRA.U !UP0, `(.L_x_5) ;  /* 0x0000001108407547 */ /* 0x000fea000b800000 */
[----:B------:R-:W-:Y:S05]  /*21670*/  BRA `(.L_x_203) ;  /* 0xfffffff000847947 */ /* 0x000fea000383ffff */
.L_x_197:
        /* <DEDUP_REMOVED lines=19> */
.L_x_209:
[----:B0-----:R-:W0:Y:S01]  /*217b0*/  LDCU.64 UR8, c[0x0][0x380] ;  /* 0x00007000ff0877ac */ /* 0x001e220008000a00 */
[----:B-1----:R-:W1:Y:S01]  /*217c0*/  LDCU UR5, c[0x0][0x38c] ;  /* 0x00007180ff0577ac */ /* 0x002e620008000800 */
[----:B0-----:R-:W-:Y:S02]  /*217d0*/  UIMAD.WIDE.U32 UR8, UR4, 0x4, UR8 ;  /* 0x00000004040878a5 */ /* 0x001fe4000f8e0008 */
[----:B------:R-:W-:-:S04]  /*217e0*/  UIADD3 UR4, UPT, UPT, UR4, 0x1, URZ ;  /* 0x0000000104047890 */ /* 0x000fc8000fffe0ff */
[----:B-1----:R-:W-:-:S03]  /*217f0*/  UISETP.NE.AND UP3, UPT, UR4, UR5, UPT ;  /* 0x000000050400728c */ /* 0x002fc6000bf65270 */
[----:B------:R-:W-:Y:S01]  /*21800*/  UMOV UR5, URZ ;  /* 0x000000ff00057c82 */ /* 0x000fe20008000000 */
[----:B--234-:R-:W-:Y:S07]  /*21810*/  BRA.U !UP0, `(.L_x_204) ;  /* 0x0000000508dc7547 */ /* 0x01cfee000b800000 */
[----:B------:R-:W0:Y:S01]  /*21820*/  LDCU UR16, c[0x0][0x388] ;  /* 0x00007100ff1077ac */ /* 0x000e220008000800 */
[----:B------:R-:W-:-:S05]  /*21830*/  UMOV UR5, URZ ;  /* 0x000000ff00057c82 */ /* 0x000fca0008000000 */
.L_x_205:
        /* <DEDUP_REMOVED lines=117> */
.L_x_204:
        /* <DEDUP_REMOVED lines=55> */
[----:B------:R-:W-:-:S04]  /*22300*/  IMAD.U32 R2, RZ, RZ, UR13 ;  /* 0x0000000dff027e24 */ /* 0x000fc8000f8e00ff */
[----:B------:R-:W-:Y:S01]  /*22310*/  MOV R3, UR14 ;  /* 0x0000000e00037c02 */ /* 0x000fe20008000f00 */
[----:B0-----:R-:W-:-:S05]  /*22320*/  IMAD R5, R0, R0, RZ ;  /* 0x0000000000057224 */ /* 0x001fca00078e02ff */
[----:B------:R2:W-:Y:S04]  /*22330*/  STG.E desc[UR6][R8.64], R5 ;  /* 0x0000000508007986 */ /* 0x0005e8000c101906 */
[----:B------:R-:W3:Y:S01]  /*22340*/  LDG.E R0, desc[UR6][R2.64] ;  /* 0x0000000602007981 */ /* 0x000ee2000c1e1900 */
[----:B------:R-:W-:Y:S01]  /*22350*/  UIADD3 UR5, UPT, UPT, UR5, 0x8, URZ ;  /* 0x0000000805057890 */ /* 0x000fe2000fffe0ff */
[----:B---3--:R-:W-:-:S05]  /*22360*/  IMAD R13, R0, R0, RZ ;  /* 0x00000000000d7224 */ /* 0x008fca00078e02ff */
[----:B------:R2:W-:Y:S06]  /*22370*/  STG.E desc[UR6][R2.64], R13 ;  /* 0x0000000d02007986 */ /* 0x0005ec000c101906 */
.L_x_207:
        /* <DEDUP_REMOVED lines=34> */
.L_x_208:
        /* <DEDUP_REMOVED lines=14> */
[----:B0-----:R-:W-:-:S04]  /*22680*/  IMAD.U32 R2, RZ, RZ, UR8 ;  /* 0x00000008ff027e24 */ /* 0x001fc8000f8e00ff */
        /* <DEDUP_REMOVED lines=13> */
.L_x_206:
[----:B------:R-:W-:Y:S05]  /*22760*/  BRA.U UP3, `(.L_x_209) ;  /* 0xfffffff103107547 */ /* 0x000fea000b83ffff */
.L_x_5:
[----:B------:R-:W-:Y:S05]  /*22770*/  BSYNC.RECONVERGENT B0 ;  /* 0x0000000000007941 */ /* 0x000fea0003800200 */
.L_x_0:
[----:B------:R-:W-:Y:S06]  /*22780*/  BAR.SYNC.DEFER_BLOCKING 0x0 ;  /* 0x0000000000007b1d */ /* 0x000fec0000010000 */
[----:B------:R-:W-:Y:S05]  /*22790*/  EXIT ;  /* 0x000000000000794d */ /* 0x000fea0003800000 */
.L_x_210:
[----:B------:R-:W-:-:S00]  /*227a0*/  BRA `(.L_x_210) ;  /* 0xfffffffc00fc7947 */ /* 0x000fc0000383ffff */
[----:B------:R-:W-:-:S00]  /*227b0*/  NOP ;  /* 0x0000000000007918 */ /* 0x000fc00000000000 */
        /* <DEDUP_REMOVED lines=12> */
.L_x_271:


//--------------------- .nv.shared.reserved.0     --------------------------
	.section	.nv.shared.reserved.0,"aw",@nobits
	.weak		__nv_reservedSMEM_offset_0_alias
	.size		__nv_reservedSMEM_offset_0_alias, 0, 64
	.other		__nv_reservedSMEM_offset_0_alias,@"STO_CUDA_RESERVED_SHARED STV_DEFAULT"
__nv_reservedSMEM_offset_0_alias:
	.zero		0
	.zero		64


//--------------------- .nv.constant0._Z5threePiiiiii --------------------------
	.section	.nv.constant0._Z5threePiiiiii,"a",@progbits
	.sectionflags	@""
	.align	4
.nv.constant0._Z5threePiiiiii:
	.zero		924


//--------------------- SYMBOLS --------------------------

	.type		.nv.reservedSmem.offset0,@object
	.size		.nv.reservedSmem.offset0,0x4
